//
// Generated by NVIDIA NVVM Compiler
//
// Compiler Build ID: CL-36424714
// Cuda compilation tools, release 13.0, V13.0.88
// Based on NVVM 20.0.0
//

.version 9.0
.target sm_100
.address_size 64

	// .globl	_Z16generateInt8DataPaij
.global .align 4 .b8 precalc_xorwow_matrix[102400];
.global .align 4 .b8 precalc_xorwow_offset_matrix[102400];
.global .align 4 .b8 mrg32k3aM1[2304];
.global .align 4 .b8 mrg32k3aM2[2304];
.global .align 4 .b8 mrg32k3aM1SubSeq[2016];
.global .align 4 .b8 mrg32k3aM2SubSeq[2016];
.global .align 4 .b8 mrg32k3aM1Seq[2304];
.global .align 4 .b8 mrg32k3aM2Seq[2304];
.const .align 8 .b8 __cr_lgamma_table[72];
// _ZZ39igemm_output_fp_no_quantize_cuda_kernelIaiEvPT_S1_P6__halfS3_PfiiiE3s_a has been demoted
// _ZZ39igemm_output_fp_no_quantize_cuda_kernelIaiEvPT_S1_P6__halfS3_PfiiiE3s_b has been demoted
// _ZZ39igemm_output_fp_no_quantize_cuda_kernelIaiEvPT_S1_P6__halfS3_PfiiiE4s_qa has been demoted
// _ZZ39igemm_output_fp_no_quantize_cuda_kernelIaiEvPT_S1_P6__halfS3_PfiiiE4s_qb has been demoted

.visible .entry _Z16generateInt8DataPaij(
	.param .u64 .ptr .align 1 _Z16generateInt8DataPaij_param_0,
	.param .u32 _Z16generateInt8DataPaij_param_1,
	.param .u32 _Z16generateInt8DataPaij_param_2
)
{
	.local .align 8 .b8 	__local_depot0[48];
	.reg .b64 	%SP;
	.reg .b64 	%SPL;
	.reg .pred 	%p<64>;
	.reg .b16 	%rs<3>;
	.reg .b32 	%r<1199>;
	.reg .b64 	%rd<26>;

	mov.u64 	%SPL, __local_depot0;
	ld.param.u64 	%rd10, [_Z16generateInt8DataPaij_param_0];
	ld.param.u32 	%r540, [_Z16generateInt8DataPaij_param_1];
	ld.param.u32 	%r541, [_Z16generateInt8DataPaij_param_2];
	add.u64 	%rd1, %SPL, 0;
	mov.u32 	%r542, %ctaid.x;
	mov.u32 	%r543, %ntid.x;
	mov.u32 	%r544, %tid.x;
	mad.lo.s32 	%r545, %r542, %r543, %r544;
	cvt.s64.s32 	%rd2, %r545;
	xor.b32  	%r546, %r541, -1429050551;
	mul.lo.s32 	%r1, %r546, 1099087573;
	add.s32 	%r547, %r1, -638133224;
	add.s32 	%r935, %r1, 123456789;
	st.local.v2.u32 	[%rd1], {%r547, %r935};
	xor.b32  	%r548, %r1, 362436069;
	mov.b32 	%r549, -123459836;
	st.local.v2.u32 	[%rd1+8], {%r548, %r549};
	add.s32 	%r931, %r1, 5783321;
	mov.b32 	%r550, -589760388;
	st.local.v2.u32 	[%rd1+16], {%r550, %r931};
	setp.eq.s32 	%p1, %r545, 0;
	@%p1 bra 	$L__BB0_115;
	mov.b32 	%r918, 0;
	mov.u64 	%rd25, %rd2;
$L__BB0_2:
	mov.u64 	%rd3, %rd25;
	and.b64  	%rd4, %rd3, 3;
	setp.eq.s64 	%p2, %rd4, 0;
	@%p2 bra 	$L__BB0_114;
	mul.wide.u32 	%rd12, %r918, 3200;
	mov.u64 	%rd13, precalc_xorwow_matrix;
	add.s64 	%rd5, %rd13, %rd12;
	mov.b32 	%r931, 0;
	mov.u32 	%r932, %r931;
	mov.u32 	%r933, %r931;
	mov.u32 	%r934, %r931;
	mov.u32 	%r935, %r931;
	mov.u32 	%r924, %r931;
$L__BB0_4:
	mul.wide.u32 	%rd14, %r924, 4;
	add.s64 	%rd15, %rd1, %rd14;
	ld.local.u32 	%r13, [%rd15+4];
	shl.b32 	%r14, %r924, 5;
	mov.b32 	%r930, 0;
$L__BB0_5:
	.pragma "nounroll";
	shr.u32 	%r554, %r13, %r930;
	and.b32  	%r555, %r554, 1;
	setp.eq.b32 	%p3, %r555, 1;
	not.pred 	%p4, %p3;
	add.s32 	%r556, %r14, %r930;
	mul.lo.s32 	%r557, %r556, 5;
	mul.wide.u32 	%rd16, %r557, 4;
	add.s64 	%rd6, %rd5, %rd16;
	@%p4 bra 	$L__BB0_7;
	ld.global.u32 	%r558, [%rd6];
	xor.b32  	%r935, %r935, %r558;
	ld.global.u32 	%r559, [%rd6+4];
	xor.b32  	%r934, %r934, %r559;
	ld.global.u32 	%r560, [%rd6+8];
	xor.b32  	%r933, %r933, %r560;
	ld.global.u32 	%r561, [%rd6+12];
	xor.b32  	%r932, %r932, %r561;
	ld.global.u32 	%r562, [%rd6+16];
	xor.b32  	%r931, %r931, %r562;
$L__BB0_7:
	and.b32  	%r564, %r554, 2;
	setp.eq.s32 	%p5, %r564, 0;
	@%p5 bra 	$L__BB0_9;
	ld.global.u32 	%r565, [%rd6+20];
	xor.b32  	%r935, %r935, %r565;
	ld.global.u32 	%r566, [%rd6+24];
	xor.b32  	%r934, %r934, %r566;
	ld.global.u32 	%r567, [%rd6+28];
	xor.b32  	%r933, %r933, %r567;
	ld.global.u32 	%r568, [%rd6+32];
	xor.b32  	%r932, %r932, %r568;
	ld.global.u32 	%r569, [%rd6+36];
	xor.b32  	%r931, %r931, %r569;
$L__BB0_9:
	and.b32  	%r571, %r554, 4;
	setp.eq.s32 	%p6, %r571, 0;
	@%p6 bra 	$L__BB0_11;
	ld.global.u32 	%r572, [%rd6+40];
	xor.b32  	%r935, %r935, %r572;
	ld.global.u32 	%r573, [%rd6+44];
	xor.b32  	%r934, %r934, %r573;
	ld.global.u32 	%r574, [%rd6+48];
	xor.b32  	%r933, %r933, %r574;
	ld.global.u32 	%r575, [%rd6+52];
	xor.b32  	%r932, %r932, %r575;
	ld.global.u32 	%r576, [%rd6+56];
	xor.b32  	%r931, %r931, %r576;
$L__BB0_11:
	and.b32  	%r578, %r554, 8;
	setp.eq.s32 	%p7, %r578, 0;
	@%p7 bra 	$L__BB0_13;
	ld.global.u32 	%r579, [%rd6+60];
	xor.b32  	%r935, %r935, %r579;
	ld.global.u32 	%r580, [%rd6+64];
	xor.b32  	%r934, %r934, %r580;
	ld.global.u32 	%r581, [%rd6+68];
	xor.b32  	%r933, %r933, %r581;
	ld.global.u32 	%r582, [%rd6+72];
	xor.b32  	%r932, %r932, %r582;
	ld.global.u32 	%r583, [%rd6+76];
	xor.b32  	%r931, %r931, %r583;
$L__BB0_13:
	and.b32  	%r585, %r554, 16;
	setp.eq.s32 	%p8, %r585, 0;
	@%p8 bra 	$L__BB0_15;
	ld.global.u32 	%r586, [%rd6+80];
	xor.b32  	%r935, %r935, %r586;
	ld.global.u32 	%r587, [%rd6+84];
	xor.b32  	%r934, %r934, %r587;
	ld.global.u32 	%r588, [%rd6+88];
	xor.b32  	%r933, %r933, %r588;
	ld.global.u32 	%r589, [%rd6+92];
	xor.b32  	%r932, %r932, %r589;
	ld.global.u32 	%r590, [%rd6+96];
	xor.b32  	%r931, %r931, %r590;
$L__BB0_15:
	and.b32  	%r592, %r554, 32;
	setp.eq.s32 	%p9, %r592, 0;
	@%p9 bra 	$L__BB0_17;
	ld.global.u32 	%r593, [%rd6+100];
	xor.b32  	%r935, %r935, %r593;
	ld.global.u32 	%r594, [%rd6+104];
	xor.b32  	%r934, %r934, %r594;
	ld.global.u32 	%r595, [%rd6+108];
	xor.b32  	%r933, %r933, %r595;
	ld.global.u32 	%r596, [%rd6+112];
	xor.b32  	%r932, %r932, %r596;
	ld.global.u32 	%r597, [%rd6+116];
	xor.b32  	%r931, %r931, %r597;
$L__BB0_17:
	and.b32  	%r599, %r554, 64;
	setp.eq.s32 	%p10, %r599, 0;
	@%p10 bra 	$L__BB0_19;
	ld.global.u32 	%r600, [%rd6+120];
	xor.b32  	%r935, %r935, %r600;
	ld.global.u32 	%r601, [%rd6+124];
	xor.b32  	%r934, %r934, %r601;
	ld.global.u32 	%r602, [%rd6+128];
	xor.b32  	%r933, %r933, %r602;
	ld.global.u32 	%r603, [%rd6+132];
	xor.b32  	%r932, %r932, %r603;
	ld.global.u32 	%r604, [%rd6+136];
	xor.b32  	%r931, %r931, %r604;
$L__BB0_19:
	and.b32  	%r606, %r554, 128;
	setp.eq.s32 	%p11, %r606, 0;
	@%p11 bra 	$L__BB0_21;
	ld.global.u32 	%r607, [%rd6+140];
	xor.b32  	%r935, %r935, %r607;
	ld.global.u32 	%r608, [%rd6+144];
	xor.b32  	%r934, %r934, %r608;
	ld.global.u32 	%r609, [%rd6+148];
	xor.b32  	%r933, %r933, %r609;
	ld.global.u32 	%r610, [%rd6+152];
	xor.b32  	%r932, %r932, %r610;
	ld.global.u32 	%r611, [%rd6+156];
	xor.b32  	%r931, %r931, %r611;
$L__BB0_21:
	and.b32  	%r613, %r554, 256;
	setp.eq.s32 	%p12, %r613, 0;
	@%p12 bra 	$L__BB0_23;
	ld.global.u32 	%r614, [%rd6+160];
	xor.b32  	%r935, %r935, %r614;
	ld.global.u32 	%r615, [%rd6+164];
	xor.b32  	%r934, %r934, %r615;
	ld.global.u32 	%r616, [%rd6+168];
	xor.b32  	%r933, %r933, %r616;
	ld.global.u32 	%r617, [%rd6+172];
	xor.b32  	%r932, %r932, %r617;
	ld.global.u32 	%r618, [%rd6+176];
	xor.b32  	%r931, %r931, %r618;
$L__BB0_23:
	and.b32  	%r620, %r554, 512;
	setp.eq.s32 	%p13, %r620, 0;
	@%p13 bra 	$L__BB0_25;
	ld.global.u32 	%r621, [%rd6+180];
	xor.b32  	%r935, %r935, %r621;
	ld.global.u32 	%r622, [%rd6+184];
	xor.b32  	%r934, %r934, %r622;
	ld.global.u32 	%r623, [%rd6+188];
	xor.b32  	%r933, %r933, %r623;
	ld.global.u32 	%r624, [%rd6+192];
	xor.b32  	%r932, %r932, %r624;
	ld.global.u32 	%r625, [%rd6+196];
	xor.b32  	%r931, %r931, %r625;
$L__BB0_25:
	and.b32  	%r627, %r554, 1024;
	setp.eq.s32 	%p14, %r627, 0;
	@%p14 bra 	$L__BB0_27;
	ld.global.u32 	%r628, [%rd6+200];
	xor.b32  	%r935, %r935, %r628;
	ld.global.u32 	%r629, [%rd6+204];
	xor.b32  	%r934, %r934, %r629;
	ld.global.u32 	%r630, [%rd6+208];
	xor.b32  	%r933, %r933, %r630;
	ld.global.u32 	%r631, [%rd6+212];
	xor.b32  	%r932, %r932, %r631;
	ld.global.u32 	%r632, [%rd6+216];
	xor.b32  	%r931, %r931, %r632;
$L__BB0_27:
	and.b32  	%r634, %r554, 2048;
	setp.eq.s32 	%p15, %r634, 0;
	@%p15 bra 	$L__BB0_29;
	ld.global.u32 	%r635, [%rd6+220];
	xor.b32  	%r935, %r935, %r635;
	ld.global.u32 	%r636, [%rd6+224];
	xor.b32  	%r934, %r934, %r636;
	ld.global.u32 	%r637, [%rd6+228];
	xor.b32  	%r933, %r933, %r637;
	ld.global.u32 	%r638, [%rd6+232];
	xor.b32  	%r932, %r932, %r638;
	ld.global.u32 	%r639, [%rd6+236];
	xor.b32  	%r931, %r931, %r639;
$L__BB0_29:
	and.b32  	%r641, %r554, 4096;
	setp.eq.s32 	%p16, %r641, 0;
	@%p16 bra 	$L__BB0_31;
	ld.global.u32 	%r642, [%rd6+240];
	xor.b32  	%r935, %r935, %r642;
	ld.global.u32 	%r643, [%rd6+244];
	xor.b32  	%r934, %r934, %r643;
	ld.global.u32 	%r644, [%rd6+248];
	xor.b32  	%r933, %r933, %r644;
	ld.global.u32 	%r645, [%rd6+252];
	xor.b32  	%r932, %r932, %r645;
	ld.global.u32 	%r646, [%rd6+256];
	xor.b32  	%r931, %r931, %r646;
$L__BB0_31:
	and.b32  	%r648, %r554, 8192;
	setp.eq.s32 	%p17, %r648, 0;
	@%p17 bra 	$L__BB0_33;
	ld.global.u32 	%r649, [%rd6+260];
	xor.b32  	%r935, %r935, %r649;
	ld.global.u32 	%r650, [%rd6+264];
	xor.b32  	%r934, %r934, %r650;
	ld.global.u32 	%r651, [%rd6+268];
	xor.b32  	%r933, %r933, %r651;
	ld.global.u32 	%r652, [%rd6+272];
	xor.b32  	%r932, %r932, %r652;
	ld.global.u32 	%r653, [%rd6+276];
	xor.b32  	%r931, %r931, %r653;
$L__BB0_33:
	and.b32  	%r655, %r554, 16384;
	setp.eq.s32 	%p18, %r655, 0;
	@%p18 bra 	$L__BB0_35;
	ld.global.u32 	%r656, [%rd6+280];
	xor.b32  	%r935, %r935, %r656;
	ld.global.u32 	%r657, [%rd6+284];
	xor.b32  	%r934, %r934, %r657;
	ld.global.u32 	%r658, [%rd6+288];
	xor.b32  	%r933, %r933, %r658;
	ld.global.u32 	%r659, [%rd6+292];
	xor.b32  	%r932, %r932, %r659;
	ld.global.u32 	%r660, [%rd6+296];
	xor.b32  	%r931, %r931, %r660;
$L__BB0_35:
	and.b32  	%r662, %r554, 32768;
	setp.eq.s32 	%p19, %r662, 0;
	@%p19 bra 	$L__BB0_37;
	ld.global.u32 	%r663, [%rd6+300];
	xor.b32  	%r935, %r935, %r663;
	ld.global.u32 	%r664, [%rd6+304];
	xor.b32  	%r934, %r934, %r664;
	ld.global.u32 	%r665, [%rd6+308];
	xor.b32  	%r933, %r933, %r665;
	ld.global.u32 	%r666, [%rd6+312];
	xor.b32  	%r932, %r932, %r666;
	ld.global.u32 	%r667, [%rd6+316];
	xor.b32  	%r931, %r931, %r667;
$L__BB0_37:
	add.s32 	%r930, %r930, 16;
	setp.ne.s32 	%p20, %r930, 32;
	@%p20 bra 	$L__BB0_5;
	mad.lo.s32 	%r668, %r924, -31, %r14;
	add.s32 	%r924, %r668, 1;
	setp.ne.s32 	%p21, %r924, 5;
	@%p21 bra 	$L__BB0_4;
	st.local.u32 	[%rd1+4], %r935;
	st.local.v2.u32 	[%rd1+8], {%r934, %r933};
	st.local.v2.u32 	[%rd1+16], {%r932, %r931};
	setp.eq.s64 	%p22, %rd4, 1;
	@%p22 bra 	$L__BB0_114;
	mov.b32 	%r931, 0;
	mov.u32 	%r1024, %r931;
	mov.u32 	%r1025, %r931;
	mov.u32 	%r1026, %r931;
	mov.u32 	%r935, %r931;
	mov.u32 	%r1016, %r931;
$L__BB0_41:
	mul.wide.u32 	%rd17, %r1016, 4;
	add.s64 	%rd18, %rd1, %rd17;
	ld.local.u32 	%r189, [%rd18+4];
	shl.b32 	%r190, %r1016, 5;
	mov.b32 	%r1022, 0;
$L__BB0_42:
	.pragma "nounroll";
	shr.u32 	%r671, %r189, %r1022;
	and.b32  	%r672, %r671, 1;
	setp.eq.b32 	%p23, %r672, 1;
	not.pred 	%p24, %p23;
	add.s32 	%r673, %r190, %r1022;
	mul.lo.s32 	%r674, %r673, 5;
	mul.wide.u32 	%rd19, %r674, 4;
	add.s64 	%rd7, %rd5, %rd19;
	@%p24 bra 	$L__BB0_44;
	ld.global.u32 	%r675, [%rd7];
	xor.b32  	%r935, %r935, %r675;
	ld.global.u32 	%r676, [%rd7+4];
	xor.b32  	%r1026, %r1026, %r676;
	ld.global.u32 	%r677, [%rd7+8];
	xor.b32  	%r1025, %r1025, %r677;
	ld.global.u32 	%r678, [%rd7+12];
	xor.b32  	%r1024, %r1024, %r678;
	ld.global.u32 	%r679, [%rd7+16];
	xor.b32  	%r931, %r931, %r679;
$L__BB0_44:
	and.b32  	%r681, %r671, 2;
	setp.eq.s32 	%p25, %r681, 0;
	@%p25 bra 	$L__BB0_46;
	ld.global.u32 	%r682, [%rd7+20];
	xor.b32  	%r935, %r935, %r682;
	ld.global.u32 	%r683, [%rd7+24];
	xor.b32  	%r1026, %r1026, %r683;
	ld.global.u32 	%r684, [%rd7+28];
	xor.b32  	%r1025, %r1025, %r684;
	ld.global.u32 	%r685, [%rd7+32];
	xor.b32  	%r1024, %r1024, %r685;
	ld.global.u32 	%r686, [%rd7+36];
	xor.b32  	%r931, %r931, %r686;
$L__BB0_46:
	and.b32  	%r688, %r671, 4;
	setp.eq.s32 	%p26, %r688, 0;
	@%p26 bra 	$L__BB0_48;
	ld.global.u32 	%r689, [%rd7+40];
	xor.b32  	%r935, %r935, %r689;
	ld.global.u32 	%r690, [%rd7+44];
	xor.b32  	%r1026, %r1026, %r690;
	ld.global.u32 	%r691, [%rd7+48];
	xor.b32  	%r1025, %r1025, %r691;
	ld.global.u32 	%r692, [%rd7+52];
	xor.b32  	%r1024, %r1024, %r692;
	ld.global.u32 	%r693, [%rd7+56];
	xor.b32  	%r931, %r931, %r693;
$L__BB0_48:
	and.b32  	%r695, %r671, 8;
	setp.eq.s32 	%p27, %r695, 0;
	@%p27 bra 	$L__BB0_50;
	ld.global.u32 	%r696, [%rd7+60];
	xor.b32  	%r935, %r935, %r696;
	ld.global.u32 	%r697, [%rd7+64];
	xor.b32  	%r1026, %r1026, %r697;
	ld.global.u32 	%r698, [%rd7+68];
	xor.b32  	%r1025, %r1025, %r698;
	ld.global.u32 	%r699, [%rd7+72];
	xor.b32  	%r1024, %r1024, %r699;
	ld.global.u32 	%r700, [%rd7+76];
	xor.b32  	%r931, %r931, %r700;
$L__BB0_50:
	and.b32  	%r702, %r671, 16;
	setp.eq.s32 	%p28, %r702, 0;
	@%p28 bra 	$L__BB0_52;
	ld.global.u32 	%r703, [%rd7+80];
	xor.b32  	%r935, %r935, %r703;
	ld.global.u32 	%r704, [%rd7+84];
	xor.b32  	%r1026, %r1026, %r704;
	ld.global.u32 	%r705, [%rd7+88];
	xor.b32  	%r1025, %r1025, %r705;
	ld.global.u32 	%r706, [%rd7+92];
	xor.b32  	%r1024, %r1024, %r706;
	ld.global.u32 	%r707, [%rd7+96];
	xor.b32  	%r931, %r931, %r707;
$L__BB0_52:
	and.b32  	%r709, %r671, 32;
	setp.eq.s32 	%p29, %r709, 0;
	@%p29 bra 	$L__BB0_54;
	ld.global.u32 	%r710, [%rd7+100];
	xor.b32  	%r935, %r935, %r710;
	ld.global.u32 	%r711, [%rd7+104];
	xor.b32  	%r1026, %r1026, %r711;
	ld.global.u32 	%r712, [%rd7+108];
	xor.b32  	%r1025, %r1025, %r712;
	ld.global.u32 	%r713, [%rd7+112];
	xor.b32  	%r1024, %r1024, %r713;
	ld.global.u32 	%r714, [%rd7+116];
	xor.b32  	%r931, %r931, %r714;
$L__BB0_54:
	and.b32  	%r716, %r671, 64;
	setp.eq.s32 	%p30, %r716, 0;
	@%p30 bra 	$L__BB0_56;
	ld.global.u32 	%r717, [%rd7+120];
	xor.b32  	%r935, %r935, %r717;
	ld.global.u32 	%r718, [%rd7+124];
	xor.b32  	%r1026, %r1026, %r718;
	ld.global.u32 	%r719, [%rd7+128];
	xor.b32  	%r1025, %r1025, %r719;
	ld.global.u32 	%r720, [%rd7+132];
	xor.b32  	%r1024, %r1024, %r720;
	ld.global.u32 	%r721, [%rd7+136];
	xor.b32  	%r931, %r931, %r721;
$L__BB0_56:
	and.b32  	%r723, %r671, 128;
	setp.eq.s32 	%p31, %r723, 0;
	@%p31 bra 	$L__BB0_58;
	ld.global.u32 	%r724, [%rd7+140];
	xor.b32  	%r935, %r935, %r724;
	ld.global.u32 	%r725, [%rd7+144];
	xor.b32  	%r1026, %r1026, %r725;
	ld.global.u32 	%r726, [%rd7+148];
	xor.b32  	%r1025, %r1025, %r726;
	ld.global.u32 	%r727, [%rd7+152];
	xor.b32  	%r1024, %r1024, %r727;
	ld.global.u32 	%r728, [%rd7+156];
	xor.b32  	%r931, %r931, %r728;
$L__BB0_58:
	and.b32  	%r730, %r671, 256;
	setp.eq.s32 	%p32, %r730, 0;
	@%p32 bra 	$L__BB0_60;
	ld.global.u32 	%r731, [%rd7+160];
	xor.b32  	%r935, %r935, %r731;
	ld.global.u32 	%r732, [%rd7+164];
	xor.b32  	%r1026, %r1026, %r732;
	ld.global.u32 	%r733, [%rd7+168];
	xor.b32  	%r1025, %r1025, %r733;
	ld.global.u32 	%r734, [%rd7+172];
	xor.b32  	%r1024, %r1024, %r734;
	ld.global.u32 	%r735, [%rd7+176];
	xor.b32  	%r931, %r931, %r735;
$L__BB0_60:
	and.b32  	%r737, %r671, 512;
	setp.eq.s32 	%p33, %r737, 0;
	@%p33 bra 	$L__BB0_62;
	ld.global.u32 	%r738, [%rd7+180];
	xor.b32  	%r935, %r935, %r738;
	ld.global.u32 	%r739, [%rd7+184];
	xor.b32  	%r1026, %r1026, %r739;
	ld.global.u32 	%r740, [%rd7+188];
	xor.b32  	%r1025, %r1025, %r740;
	ld.global.u32 	%r741, [%rd7+192];
	xor.b32  	%r1024, %r1024, %r741;
	ld.global.u32 	%r742, [%rd7+196];
	xor.b32  	%r931, %r931, %r742;
$L__BB0_62:
	and.b32  	%r744, %r671, 1024;
	setp.eq.s32 	%p34, %r744, 0;
	@%p34 bra 	$L__BB0_64;
	ld.global.u32 	%r745, [%rd7+200];
	xor.b32  	%r935, %r935, %r745;
	ld.global.u32 	%r746, [%rd7+204];
	xor.b32  	%r1026, %r1026, %r746;
	ld.global.u32 	%r747, [%rd7+208];
	xor.b32  	%r1025, %r1025, %r747;
	ld.global.u32 	%r748, [%rd7+212];
	xor.b32  	%r1024, %r1024, %r748;
	ld.global.u32 	%r749, [%rd7+216];
	xor.b32  	%r931, %r931, %r749;
$L__BB0_64:
	and.b32  	%r751, %r671, 2048;
	setp.eq.s32 	%p35, %r751, 0;
	@%p35 bra 	$L__BB0_66;
	ld.global.u32 	%r752, [%rd7+220];
	xor.b32  	%r935, %r935, %r752;
	ld.global.u32 	%r753, [%rd7+224];
	xor.b32  	%r1026, %r1026, %r753;
	ld.global.u32 	%r754, [%rd7+228];
	xor.b32  	%r1025, %r1025, %r754;
	ld.global.u32 	%r755, [%rd7+232];
	xor.b32  	%r1024, %r1024, %r755;
	ld.global.u32 	%r756, [%rd7+236];
	xor.b32  	%r931, %r931, %r756;
$L__BB0_66:
	and.b32  	%r758, %r671, 4096;
	setp.eq.s32 	%p36, %r758, 0;
	@%p36 bra 	$L__BB0_68;
	ld.global.u32 	%r759, [%rd7+240];
	xor.b32  	%r935, %r935, %r759;
	ld.global.u32 	%r760, [%rd7+244];
	xor.b32  	%r1026, %r1026, %r760;
	ld.global.u32 	%r761, [%rd7+248];
	xor.b32  	%r1025, %r1025, %r761;
	ld.global.u32 	%r762, [%rd7+252];
	xor.b32  	%r1024, %r1024, %r762;
	ld.global.u32 	%r763, [%rd7+256];
	xor.b32  	%r931, %r931, %r763;
$L__BB0_68:
	and.b32  	%r765, %r671, 8192;
	setp.eq.s32 	%p37, %r765, 0;
	@%p37 bra 	$L__BB0_70;
	ld.global.u32 	%r766, [%rd7+260];
	xor.b32  	%r935, %r935, %r766;
	ld.global.u32 	%r767, [%rd7+264];
	xor.b32  	%r1026, %r1026, %r767;
	ld.global.u32 	%r768, [%rd7+268];
	xor.b32  	%r1025, %r1025, %r768;
	ld.global.u32 	%r769, [%rd7+272];
	xor.b32  	%r1024, %r1024, %r769;
	ld.global.u32 	%r770, [%rd7+276];
	xor.b32  	%r931, %r931, %r770;
$L__BB0_70:
	and.b32  	%r772, %r671, 16384;
	setp.eq.s32 	%p38, %r772, 0;
	@%p38 bra 	$L__BB0_72;
	ld.global.u32 	%r773, [%rd7+280];
	xor.b32  	%r935, %r935, %r773;
	ld.global.u32 	%r774, [%rd7+284];
	xor.b32  	%r1026, %r1026, %r774;
	ld.global.u32 	%r775, [%rd7+288];
	xor.b32  	%r1025, %r1025, %r775;
	ld.global.u32 	%r776, [%rd7+292];
	xor.b32  	%r1024, %r1024, %r776;
	ld.global.u32 	%r777, [%rd7+296];
	xor.b32  	%r931, %r931, %r777;
$L__BB0_72:
	and.b32  	%r779, %r671, 32768;
	setp.eq.s32 	%p39, %r779, 0;
	@%p39 bra 	$L__BB0_74;
	ld.global.u32 	%r780, [%rd7+300];
	xor.b32  	%r935, %r935, %r780;
	ld.global.u32 	%r781, [%rd7+304];
	xor.b32  	%r1026, %r1026, %r781;
	ld.global.u32 	%r782, [%rd7+308];
	xor.b32  	%r1025, %r1025, %r782;
	ld.global.u32 	%r783, [%rd7+312];
	xor.b32  	%r1024, %r1024, %r783;
	ld.global.u32 	%r784, [%rd7+316];
	xor.b32  	%r931, %r931, %r784;
$L__BB0_74:
	add.s32 	%r1022, %r1022, 16;
	setp.ne.s32 	%p40, %r1022, 32;
	@%p40 bra 	$L__BB0_42;
	mad.lo.s32 	%r785, %r1016, -31, %r190;
	add.s32 	%r1016, %r785, 1;
	setp.ne.s32 	%p41, %r1016, 5;
	@%p41 bra 	$L__BB0_41;
	st.local.u32 	[%rd1+4], %r935;
	st.local.v2.u32 	[%rd1+8], {%r1026, %r1025};
	st.local.v2.u32 	[%rd1+16], {%r1024, %r931};
	setp.ne.s64 	%p42, %rd4, 3;
	@%p42 bra 	$L__BB0_114;
	mov.b32 	%r931, 0;
	mov.u32 	%r1116, %r931;
	mov.u32 	%r1117, %r931;
	mov.u32 	%r1118, %r931;
	mov.u32 	%r935, %r931;
	mov.u32 	%r1108, %r931;
$L__BB0_78:
	mul.wide.u32 	%rd20, %r1108, 4;
	add.s64 	%rd21, %rd1, %rd20;
	ld.local.u32 	%r365, [%rd21+4];
	shl.b32 	%r366, %r1108, 5;
	mov.b32 	%r1114, 0;
$L__BB0_79:
	.pragma "nounroll";
	shr.u32 	%r788, %r365, %r1114;
	and.b32  	%r789, %r788, 1;
	setp.eq.b32 	%p43, %r789, 1;
	not.pred 	%p44, %p43;
	add.s32 	%r790, %r366, %r1114;
	mul.lo.s32 	%r791, %r790, 5;
	mul.wide.u32 	%rd22, %r791, 4;
	add.s64 	%rd8, %rd5, %rd22;
	@%p44 bra 	$L__BB0_81;
	ld.global.u32 	%r792, [%rd8];
	xor.b32  	%r935, %r935, %r792;
	ld.global.u32 	%r793, [%rd8+4];
	xor.b32  	%r1118, %r1118, %r793;
	ld.global.u32 	%r794, [%rd8+8];
	xor.b32  	%r1117, %r1117, %r794;
	ld.global.u32 	%r795, [%rd8+12];
	xor.b32  	%r1116, %r1116, %r795;
	ld.global.u32 	%r796, [%rd8+16];
	xor.b32  	%r931, %r931, %r796;
$L__BB0_81:
	and.b32  	%r798, %r788, 2;
	setp.eq.s32 	%p45, %r798, 0;
	@%p45 bra 	$L__BB0_83;
	ld.global.u32 	%r799, [%rd8+20];
	xor.b32  	%r935, %r935, %r799;
	ld.global.u32 	%r800, [%rd8+24];
	xor.b32  	%r1118, %r1118, %r800;
	ld.global.u32 	%r801, [%rd8+28];
	xor.b32  	%r1117, %r1117, %r801;
	ld.global.u32 	%r802, [%rd8+32];
	xor.b32  	%r1116, %r1116, %r802;
	ld.global.u32 	%r803, [%rd8+36];
	xor.b32  	%r931, %r931, %r803;
$L__BB0_83:
	and.b32  	%r805, %r788, 4;
	setp.eq.s32 	%p46, %r805, 0;
	@%p46 bra 	$L__BB0_85;
	ld.global.u32 	%r806, [%rd8+40];
	xor.b32  	%r935, %r935, %r806;
	ld.global.u32 	%r807, [%rd8+44];
	xor.b32  	%r1118, %r1118, %r807;
	ld.global.u32 	%r808, [%rd8+48];
	xor.b32  	%r1117, %r1117, %r808;
	ld.global.u32 	%r809, [%rd8+52];
	xor.b32  	%r1116, %r1116, %r809;
	ld.global.u32 	%r810, [%rd8+56];
	xor.b32  	%r931, %r931, %r810;
$L__BB0_85:
	and.b32  	%r812, %r788, 8;
	setp.eq.s32 	%p47, %r812, 0;
	@%p47 bra 	$L__BB0_87;
	ld.global.u32 	%r813, [%rd8+60];
	xor.b32  	%r935, %r935, %r813;
	ld.global.u32 	%r814, [%rd8+64];
	xor.b32  	%r1118, %r1118, %r814;
	ld.global.u32 	%r815, [%rd8+68];
	xor.b32  	%r1117, %r1117, %r815;
	ld.global.u32 	%r816, [%rd8+72];
	xor.b32  	%r1116, %r1116, %r816;
	ld.global.u32 	%r817, [%rd8+76];
	xor.b32  	%r931, %r931, %r817;
$L__BB0_87:
	and.b32  	%r819, %r788, 16;
	setp.eq.s32 	%p48, %r819, 0;
	@%p48 bra 	$L__BB0_89;
	ld.global.u32 	%r820, [%rd8+80];
	xor.b32  	%r935, %r935, %r820;
	ld.global.u32 	%r821, [%rd8+84];
	xor.b32  	%r1118, %r1118, %r821;
	ld.global.u32 	%r822, [%rd8+88];
	xor.b32  	%r1117, %r1117, %r822;
	ld.global.u32 	%r823, [%rd8+92];
	xor.b32  	%r1116, %r1116, %r823;
	ld.global.u32 	%r824, [%rd8+96];
	xor.b32  	%r931, %r931, %r824;
$L__BB0_89:
	and.b32  	%r826, %r788, 32;
	setp.eq.s32 	%p49, %r826, 0;
	@%p49 bra 	$L__BB0_91;
	ld.global.u32 	%r827, [%rd8+100];
	xor.b32  	%r935, %r935, %r827;
	ld.global.u32 	%r828, [%rd8+104];
	xor.b32  	%r1118, %r1118, %r828;
	ld.global.u32 	%r829, [%rd8+108];
	xor.b32  	%r1117, %r1117, %r829;
	ld.global.u32 	%r830, [%rd8+112];
	xor.b32  	%r1116, %r1116, %r830;
	ld.global.u32 	%r831, [%rd8+116];
	xor.b32  	%r931, %r931, %r831;
$L__BB0_91:
	and.b32  	%r833, %r788, 64;
	setp.eq.s32 	%p50, %r833, 0;
	@%p50 bra 	$L__BB0_93;
	ld.global.u32 	%r834, [%rd8+120];
	xor.b32  	%r935, %r935, %r834;
	ld.global.u32 	%r835, [%rd8+124];
	xor.b32  	%r1118, %r1118, %r835;
	ld.global.u32 	%r836, [%rd8+128];
	xor.b32  	%r1117, %r1117, %r836;
	ld.global.u32 	%r837, [%rd8+132];
	xor.b32  	%r1116, %r1116, %r837;
	ld.global.u32 	%r838, [%rd8+136];
	xor.b32  	%r931, %r931, %r838;
$L__BB0_93:
	and.b32  	%r840, %r788, 128;
	setp.eq.s32 	%p51, %r840, 0;
	@%p51 bra 	$L__BB0_95;
	ld.global.u32 	%r841, [%rd8+140];
	xor.b32  	%r935, %r935, %r841;
	ld.global.u32 	%r842, [%rd8+144];
	xor.b32  	%r1118, %r1118, %r842;
	ld.global.u32 	%r843, [%rd8+148];
	xor.b32  	%r1117, %r1117, %r843;
	ld.global.u32 	%r844, [%rd8+152];
	xor.b32  	%r1116, %r1116, %r844;
	ld.global.u32 	%r845, [%rd8+156];
	xor.b32  	%r931, %r931, %r845;
$L__BB0_95:
	and.b32  	%r847, %r788, 256;
	setp.eq.s32 	%p52, %r847, 0;
	@%p52 bra 	$L__BB0_97;
	ld.global.u32 	%r848, [%rd8+160];
	xor.b32  	%r935, %r935, %r848;
	ld.global.u32 	%r849, [%rd8+164];
	xor.b32  	%r1118, %r1118, %r849;
	ld.global.u32 	%r850, [%rd8+168];
	xor.b32  	%r1117, %r1117, %r850;
	ld.global.u32 	%r851, [%rd8+172];
	xor.b32  	%r1116, %r1116, %r851;
	ld.global.u32 	%r852, [%rd8+176];
	xor.b32  	%r931, %r931, %r852;
$L__BB0_97:
	and.b32  	%r854, %r788, 512;
	setp.eq.s32 	%p53, %r854, 0;
	@%p53 bra 	$L__BB0_99;
	ld.global.u32 	%r855, [%rd8+180];
	xor.b32  	%r935, %r935, %r855;
	ld.global.u32 	%r856, [%rd8+184];
	xor.b32  	%r1118, %r1118, %r856;
	ld.global.u32 	%r857, [%rd8+188];
	xor.b32  	%r1117, %r1117, %r857;
	ld.global.u32 	%r858, [%rd8+192];
	xor.b32  	%r1116, %r1116, %r858;
	ld.global.u32 	%r859, [%rd8+196];
	xor.b32  	%r931, %r931, %r859;
$L__BB0_99:
	and.b32  	%r861, %r788, 1024;
	setp.eq.s32 	%p54, %r861, 0;
	@%p54 bra 	$L__BB0_101;
	ld.global.u32 	%r862, [%rd8+200];
	xor.b32  	%r935, %r935, %r862;
	ld.global.u32 	%r863, [%rd8+204];
	xor.b32  	%r1118, %r1118, %r863;
	ld.global.u32 	%r864, [%rd8+208];
	xor.b32  	%r1117, %r1117, %r864;
	ld.global.u32 	%r865, [%rd8+212];
	xor.b32  	%r1116, %r1116, %r865;
	ld.global.u32 	%r866, [%rd8+216];
	xor.b32  	%r931, %r931, %r866;
$L__BB0_101:
	and.b32  	%r868, %r788, 2048;
	setp.eq.s32 	%p55, %r868, 0;
	@%p55 bra 	$L__BB0_103;
	ld.global.u32 	%r869, [%rd8+220];
	xor.b32  	%r935, %r935, %r869;
	ld.global.u32 	%r870, [%rd8+224];
	xor.b32  	%r1118, %r1118, %r870;
	ld.global.u32 	%r871, [%rd8+228];
	xor.b32  	%r1117, %r1117, %r871;
	ld.global.u32 	%r872, [%rd8+232];
	xor.b32  	%r1116, %r1116, %r872;
	ld.global.u32 	%r873, [%rd8+236];
	xor.b32  	%r931, %r931, %r873;
$L__BB0_103:
	and.b32  	%r875, %r788, 4096;
	setp.eq.s32 	%p56, %r875, 0;
	@%p56 bra 	$L__BB0_105;
	ld.global.u32 	%r876, [%rd8+240];
	xor.b32  	%r935, %r935, %r876;
	ld.global.u32 	%r877, [%rd8+244];
	xor.b32  	%r1118, %r1118, %r877;
	ld.global.u32 	%r878, [%rd8+248];
	xor.b32  	%r1117, %r1117, %r878;
	ld.global.u32 	%r879, [%rd8+252];
	xor.b32  	%r1116, %r1116, %r879;
	ld.global.u32 	%r880, [%rd8+256];
	xor.b32  	%r931, %r931, %r880;
$L__BB0_105:
	and.b32  	%r882, %r788, 8192;
	setp.eq.s32 	%p57, %r882, 0;
	@%p57 bra 	$L__BB0_107;
	ld.global.u32 	%r883, [%rd8+260];
	xor.b32  	%r935, %r935, %r883;
	ld.global.u32 	%r884, [%rd8+264];
	xor.b32  	%r1118, %r1118, %r884;
	ld.global.u32 	%r885, [%rd8+268];
	xor.b32  	%r1117, %r1117, %r885;
	ld.global.u32 	%r886, [%rd8+272];
	xor.b32  	%r1116, %r1116, %r886;
	ld.global.u32 	%r887, [%rd8+276];
	xor.b32  	%r931, %r931, %r887;
$L__BB0_107:
	and.b32  	%r889, %r788, 16384;
	setp.eq.s32 	%p58, %r889, 0;
	@%p58 bra 	$L__BB0_109;
	ld.global.u32 	%r890, [%rd8+280];
	xor.b32  	%r935, %r935, %r890;
	ld.global.u32 	%r891, [%rd8+284];
	xor.b32  	%r1118, %r1118, %r891;
	ld.global.u32 	%r892, [%rd8+288];
	xor.b32  	%r1117, %r1117, %r892;
	ld.global.u32 	%r893, [%rd8+292];
	xor.b32  	%r1116, %r1116, %r893;
	ld.global.u32 	%r894, [%rd8+296];
	xor.b32  	%r931, %r931, %r894;
$L__BB0_109:
	and.b32  	%r896, %r788, 32768;
	setp.eq.s32 	%p59, %r896, 0;
	@%p59 bra 	$L__BB0_111;
	ld.global.u32 	%r897, [%rd8+300];
	xor.b32  	%r935, %r935, %r897;
	ld.global.u32 	%r898, [%rd8+304];
	xor.b32  	%r1118, %r1118, %r898;
	ld.global.u32 	%r899, [%rd8+308];
	xor.b32  	%r1117, %r1117, %r899;
	ld.global.u32 	%r900, [%rd8+312];
	xor.b32  	%r1116, %r1116, %r900;
	ld.global.u32 	%r901, [%rd8+316];
	xor.b32  	%r931, %r931, %r901;
$L__BB0_111:
	add.s32 	%r1114, %r1114, 16;
	setp.ne.s32 	%p60, %r1114, 32;
	@%p60 bra 	$L__BB0_79;
	mad.lo.s32 	%r902, %r1108, -31, %r366;
	add.s32 	%r1108, %r902, 1;
	setp.ne.s32 	%p61, %r1108, 5;
	@%p61 bra 	$L__BB0_78;
	st.local.u32 	[%rd1+4], %r935;
	st.local.v2.u32 	[%rd1+8], {%r1118, %r1117};
	st.local.v2.u32 	[%rd1+16], {%r1116, %r931};
$L__BB0_114:
	shr.u64 	%rd25, %rd3, 2;
	add.s32 	%r918, %r918, 1;
	setp.gt.u64 	%p62, %rd3, 3;
	@%p62 bra 	$L__BB0_2;
$L__BB0_115:
	cvt.u32.u64 	%r903, %rd2;
	setp.ge.s32 	%p63, %r903, %r540;
	@%p63 bra 	$L__BB0_117;
	shr.u32 	%r904, %r935, 2;
	xor.b32  	%r905, %r904, %r935;
	shl.b32 	%r906, %r931, 4;
	shl.b32 	%r907, %r905, 1;
	xor.b32  	%r908, %r907, %r906;
	xor.b32  	%r909, %r908, %r905;
	xor.b32  	%r910, %r909, %r931;
	add.s32 	%r911, %r1, %r910;
	add.s32 	%r912, %r911, -637770787;
	mul.hi.u32 	%r913, %r912, -2139062143;
	shr.u32 	%r914, %r913, 7;
	add.s32 	%r915, %r912, %r914;
	cvt.u16.u32 	%rs1, %r915;
	add.s16 	%rs2, %rs1, -127;
	cvta.to.global.u64 	%rd23, %rd10;
	add.s64 	%rd24, %rd23, %rd2;
	st.global.u8 	[%rd24], %rs2;
$L__BB0_117:
	ret;

}
	// .globl	_Z16generateHalfDataP6__halfij
.visible .entry _Z16generateHalfDataP6__halfij(
	.param .u64 .ptr .align 1 _Z16generateHalfDataP6__halfij_param_0,
	.param .u32 _Z16generateHalfDataP6__halfij_param_1,
	.param .u32 _Z16generateHalfDataP6__halfij_param_2
)
{
	.local .align 8 .b8 	__local_depot1[48];
	.reg .b64 	%SP;
	.reg .b64 	%SPL;
	.reg .pred 	%p<64>;
	.reg .b16 	%rs<2>;
	.reg .b32 	%r<1196>;
	.reg .b64 	%rd<27>;

	mov.u64 	%SPL, __local_depot1;
	ld.param.u64 	%rd10, [_Z16generateHalfDataP6__halfij_param_0];
	ld.param.u32 	%r540, [_Z16generateHalfDataP6__halfij_param_1];
	ld.param.u32 	%r541, [_Z16generateHalfDataP6__halfij_param_2];
	add.u64 	%rd1, %SPL, 0;
	mov.u32 	%r542, %ctaid.x;
	mov.u32 	%r543, %ntid.x;
	mov.u32 	%r544, %tid.x;
	mad.lo.s32 	%r545, %r542, %r543, %r544;
	cvt.s64.s32 	%rd2, %r545;
	xor.b32  	%r546, %r541, -1429050551;
	mul.lo.s32 	%r1, %r546, 1099087573;
	add.s32 	%r547, %r1, -638133224;
	add.s32 	%r932, %r1, 123456789;
	st.local.v2.u32 	[%rd1], {%r547, %r932};
	xor.b32  	%r548, %r1, 362436069;
	mov.b32 	%r549, -123459836;
	st.local.v2.u32 	[%rd1+8], {%r548, %r549};
	add.s32 	%r928, %r1, 5783321;
	mov.b32 	%r550, -589760388;
	st.local.v2.u32 	[%rd1+16], {%r550, %r928};
	setp.eq.s32 	%p1, %r545, 0;
	@%p1 bra 	$L__BB1_115;
	mov.b32 	%r915, 0;
	mov.u64 	%rd26, %rd2;
$L__BB1_2:
	mov.u64 	%rd3, %rd26;
	and.b64  	%rd4, %rd3, 3;
	setp.eq.s64 	%p2, %rd4, 0;
	@%p2 bra 	$L__BB1_114;
	mul.wide.u32 	%rd12, %r915, 3200;
	mov.u64 	%rd13, precalc_xorwow_matrix;
	add.s64 	%rd5, %rd13, %rd12;
	mov.b32 	%r928, 0;
	mov.u32 	%r929, %r928;
	mov.u32 	%r930, %r928;
	mov.u32 	%r931, %r928;
	mov.u32 	%r932, %r928;
	mov.u32 	%r921, %r928;
$L__BB1_4:
	mul.wide.u32 	%rd14, %r921, 4;
	add.s64 	%rd15, %rd1, %rd14;
	ld.local.u32 	%r13, [%rd15+4];
	shl.b32 	%r14, %r921, 5;
	mov.b32 	%r927, 0;
$L__BB1_5:
	.pragma "nounroll";
	shr.u32 	%r554, %r13, %r927;
	and.b32  	%r555, %r554, 1;
	setp.eq.b32 	%p3, %r555, 1;
	not.pred 	%p4, %p3;
	add.s32 	%r556, %r14, %r927;
	mul.lo.s32 	%r557, %r556, 5;
	mul.wide.u32 	%rd16, %r557, 4;
	add.s64 	%rd6, %rd5, %rd16;
	@%p4 bra 	$L__BB1_7;
	ld.global.u32 	%r558, [%rd6];
	xor.b32  	%r932, %r932, %r558;
	ld.global.u32 	%r559, [%rd6+4];
	xor.b32  	%r931, %r931, %r559;
	ld.global.u32 	%r560, [%rd6+8];
	xor.b32  	%r930, %r930, %r560;
	ld.global.u32 	%r561, [%rd6+12];
	xor.b32  	%r929, %r929, %r561;
	ld.global.u32 	%r562, [%rd6+16];
	xor.b32  	%r928, %r928, %r562;
$L__BB1_7:
	and.b32  	%r564, %r554, 2;
	setp.eq.s32 	%p5, %r564, 0;
	@%p5 bra 	$L__BB1_9;
	ld.global.u32 	%r565, [%rd6+20];
	xor.b32  	%r932, %r932, %r565;
	ld.global.u32 	%r566, [%rd6+24];
	xor.b32  	%r931, %r931, %r566;
	ld.global.u32 	%r567, [%rd6+28];
	xor.b32  	%r930, %r930, %r567;
	ld.global.u32 	%r568, [%rd6+32];
	xor.b32  	%r929, %r929, %r568;
	ld.global.u32 	%r569, [%rd6+36];
	xor.b32  	%r928, %r928, %r569;
$L__BB1_9:
	and.b32  	%r571, %r554, 4;
	setp.eq.s32 	%p6, %r571, 0;
	@%p6 bra 	$L__BB1_11;
	ld.global.u32 	%r572, [%rd6+40];
	xor.b32  	%r932, %r932, %r572;
	ld.global.u32 	%r573, [%rd6+44];
	xor.b32  	%r931, %r931, %r573;
	ld.global.u32 	%r574, [%rd6+48];
	xor.b32  	%r930, %r930, %r574;
	ld.global.u32 	%r575, [%rd6+52];
	xor.b32  	%r929, %r929, %r575;
	ld.global.u32 	%r576, [%rd6+56];
	xor.b32  	%r928, %r928, %r576;
$L__BB1_11:
	and.b32  	%r578, %r554, 8;
	setp.eq.s32 	%p7, %r578, 0;
	@%p7 bra 	$L__BB1_13;
	ld.global.u32 	%r579, [%rd6+60];
	xor.b32  	%r932, %r932, %r579;
	ld.global.u32 	%r580, [%rd6+64];
	xor.b32  	%r931, %r931, %r580;
	ld.global.u32 	%r581, [%rd6+68];
	xor.b32  	%r930, %r930, %r581;
	ld.global.u32 	%r582, [%rd6+72];
	xor.b32  	%r929, %r929, %r582;
	ld.global.u32 	%r583, [%rd6+76];
	xor.b32  	%r928, %r928, %r583;
$L__BB1_13:
	and.b32  	%r585, %r554, 16;
	setp.eq.s32 	%p8, %r585, 0;
	@%p8 bra 	$L__BB1_15;
	ld.global.u32 	%r586, [%rd6+80];
	xor.b32  	%r932, %r932, %r586;
	ld.global.u32 	%r587, [%rd6+84];
	xor.b32  	%r931, %r931, %r587;
	ld.global.u32 	%r588, [%rd6+88];
	xor.b32  	%r930, %r930, %r588;
	ld.global.u32 	%r589, [%rd6+92];
	xor.b32  	%r929, %r929, %r589;
	ld.global.u32 	%r590, [%rd6+96];
	xor.b32  	%r928, %r928, %r590;
$L__BB1_15:
	and.b32  	%r592, %r554, 32;
	setp.eq.s32 	%p9, %r592, 0;
	@%p9 bra 	$L__BB1_17;
	ld.global.u32 	%r593, [%rd6+100];
	xor.b32  	%r932, %r932, %r593;
	ld.global.u32 	%r594, [%rd6+104];
	xor.b32  	%r931, %r931, %r594;
	ld.global.u32 	%r595, [%rd6+108];
	xor.b32  	%r930, %r930, %r595;
	ld.global.u32 	%r596, [%rd6+112];
	xor.b32  	%r929, %r929, %r596;
	ld.global.u32 	%r597, [%rd6+116];
	xor.b32  	%r928, %r928, %r597;
$L__BB1_17:
	and.b32  	%r599, %r554, 64;
	setp.eq.s32 	%p10, %r599, 0;
	@%p10 bra 	$L__BB1_19;
	ld.global.u32 	%r600, [%rd6+120];
	xor.b32  	%r932, %r932, %r600;
	ld.global.u32 	%r601, [%rd6+124];
	xor.b32  	%r931, %r931, %r601;
	ld.global.u32 	%r602, [%rd6+128];
	xor.b32  	%r930, %r930, %r602;
	ld.global.u32 	%r603, [%rd6+132];
	xor.b32  	%r929, %r929, %r603;
	ld.global.u32 	%r604, [%rd6+136];
	xor.b32  	%r928, %r928, %r604;
$L__BB1_19:
	and.b32  	%r606, %r554, 128;
	setp.eq.s32 	%p11, %r606, 0;
	@%p11 bra 	$L__BB1_21;
	ld.global.u32 	%r607, [%rd6+140];
	xor.b32  	%r932, %r932, %r607;
	ld.global.u32 	%r608, [%rd6+144];
	xor.b32  	%r931, %r931, %r608;
	ld.global.u32 	%r609, [%rd6+148];
	xor.b32  	%r930, %r930, %r609;
	ld.global.u32 	%r610, [%rd6+152];
	xor.b32  	%r929, %r929, %r610;
	ld.global.u32 	%r611, [%rd6+156];
	xor.b32  	%r928, %r928, %r611;
$L__BB1_21:
	and.b32  	%r613, %r554, 256;
	setp.eq.s32 	%p12, %r613, 0;
	@%p12 bra 	$L__BB1_23;
	ld.global.u32 	%r614, [%rd6+160];
	xor.b32  	%r932, %r932, %r614;
	ld.global.u32 	%r615, [%rd6+164];
	xor.b32  	%r931, %r931, %r615;
	ld.global.u32 	%r616, [%rd6+168];
	xor.b32  	%r930, %r930, %r616;
	ld.global.u32 	%r617, [%rd6+172];
	xor.b32  	%r929, %r929, %r617;
	ld.global.u32 	%r618, [%rd6+176];
	xor.b32  	%r928, %r928, %r618;
$L__BB1_23:
	and.b32  	%r620, %r554, 512;
	setp.eq.s32 	%p13, %r620, 0;
	@%p13 bra 	$L__BB1_25;
	ld.global.u32 	%r621, [%rd6+180];
	xor.b32  	%r932, %r932, %r621;
	ld.global.u32 	%r622, [%rd6+184];
	xor.b32  	%r931, %r931, %r622;
	ld.global.u32 	%r623, [%rd6+188];
	xor.b32  	%r930, %r930, %r623;
	ld.global.u32 	%r624, [%rd6+192];
	xor.b32  	%r929, %r929, %r624;
	ld.global.u32 	%r625, [%rd6+196];
	xor.b32  	%r928, %r928, %r625;
$L__BB1_25:
	and.b32  	%r627, %r554, 1024;
	setp.eq.s32 	%p14, %r627, 0;
	@%p14 bra 	$L__BB1_27;
	ld.global.u32 	%r628, [%rd6+200];
	xor.b32  	%r932, %r932, %r628;
	ld.global.u32 	%r629, [%rd6+204];
	xor.b32  	%r931, %r931, %r629;
	ld.global.u32 	%r630, [%rd6+208];
	xor.b32  	%r930, %r930, %r630;
	ld.global.u32 	%r631, [%rd6+212];
	xor.b32  	%r929, %r929, %r631;
	ld.global.u32 	%r632, [%rd6+216];
	xor.b32  	%r928, %r928, %r632;
$L__BB1_27:
	and.b32  	%r634, %r554, 2048;
	setp.eq.s32 	%p15, %r634, 0;
	@%p15 bra 	$L__BB1_29;
	ld.global.u32 	%r635, [%rd6+220];
	xor.b32  	%r932, %r932, %r635;
	ld.global.u32 	%r636, [%rd6+224];
	xor.b32  	%r931, %r931, %r636;
	ld.global.u32 	%r637, [%rd6+228];
	xor.b32  	%r930, %r930, %r637;
	ld.global.u32 	%r638, [%rd6+232];
	xor.b32  	%r929, %r929, %r638;
	ld.global.u32 	%r639, [%rd6+236];
	xor.b32  	%r928, %r928, %r639;
$L__BB1_29:
	and.b32  	%r641, %r554, 4096;
	setp.eq.s32 	%p16, %r641, 0;
	@%p16 bra 	$L__BB1_31;
	ld.global.u32 	%r642, [%rd6+240];
	xor.b32  	%r932, %r932, %r642;
	ld.global.u32 	%r643, [%rd6+244];
	xor.b32  	%r931, %r931, %r643;
	ld.global.u32 	%r644, [%rd6+248];
	xor.b32  	%r930, %r930, %r644;
	ld.global.u32 	%r645, [%rd6+252];
	xor.b32  	%r929, %r929, %r645;
	ld.global.u32 	%r646, [%rd6+256];
	xor.b32  	%r928, %r928, %r646;
$L__BB1_31:
	and.b32  	%r648, %r554, 8192;
	setp.eq.s32 	%p17, %r648, 0;
	@%p17 bra 	$L__BB1_33;
	ld.global.u32 	%r649, [%rd6+260];
	xor.b32  	%r932, %r932, %r649;
	ld.global.u32 	%r650, [%rd6+264];
	xor.b32  	%r931, %r931, %r650;
	ld.global.u32 	%r651, [%rd6+268];
	xor.b32  	%r930, %r930, %r651;
	ld.global.u32 	%r652, [%rd6+272];
	xor.b32  	%r929, %r929, %r652;
	ld.global.u32 	%r653, [%rd6+276];
	xor.b32  	%r928, %r928, %r653;
$L__BB1_33:
	and.b32  	%r655, %r554, 16384;
	setp.eq.s32 	%p18, %r655, 0;
	@%p18 bra 	$L__BB1_35;
	ld.global.u32 	%r656, [%rd6+280];
	xor.b32  	%r932, %r932, %r656;
	ld.global.u32 	%r657, [%rd6+284];
	xor.b32  	%r931, %r931, %r657;
	ld.global.u32 	%r658, [%rd6+288];
	xor.b32  	%r930, %r930, %r658;
	ld.global.u32 	%r659, [%rd6+292];
	xor.b32  	%r929, %r929, %r659;
	ld.global.u32 	%r660, [%rd6+296];
	xor.b32  	%r928, %r928, %r660;
$L__BB1_35:
	and.b32  	%r662, %r554, 32768;
	setp.eq.s32 	%p19, %r662, 0;
	@%p19 bra 	$L__BB1_37;
	ld.global.u32 	%r663, [%rd6+300];
	xor.b32  	%r932, %r932, %r663;
	ld.global.u32 	%r664, [%rd6+304];
	xor.b32  	%r931, %r931, %r664;
	ld.global.u32 	%r665, [%rd6+308];
	xor.b32  	%r930, %r930, %r665;
	ld.global.u32 	%r666, [%rd6+312];
	xor.b32  	%r929, %r929, %r666;
	ld.global.u32 	%r667, [%rd6+316];
	xor.b32  	%r928, %r928, %r667;
$L__BB1_37:
	add.s32 	%r927, %r927, 16;
	setp.ne.s32 	%p20, %r927, 32;
	@%p20 bra 	$L__BB1_5;
	mad.lo.s32 	%r668, %r921, -31, %r14;
	add.s32 	%r921, %r668, 1;
	setp.ne.s32 	%p21, %r921, 5;
	@%p21 bra 	$L__BB1_4;
	st.local.u32 	[%rd1+4], %r932;
	st.local.v2.u32 	[%rd1+8], {%r931, %r930};
	st.local.v2.u32 	[%rd1+16], {%r929, %r928};
	setp.eq.s64 	%p22, %rd4, 1;
	@%p22 bra 	$L__BB1_114;
	mov.b32 	%r928, 0;
	mov.u32 	%r1021, %r928;
	mov.u32 	%r1022, %r928;
	mov.u32 	%r1023, %r928;
	mov.u32 	%r932, %r928;
	mov.u32 	%r1013, %r928;
$L__BB1_41:
	mul.wide.u32 	%rd17, %r1013, 4;
	add.s64 	%rd18, %rd1, %rd17;
	ld.local.u32 	%r189, [%rd18+4];
	shl.b32 	%r190, %r1013, 5;
	mov.b32 	%r1019, 0;
$L__BB1_42:
	.pragma "nounroll";
	shr.u32 	%r671, %r189, %r1019;
	and.b32  	%r672, %r671, 1;
	setp.eq.b32 	%p23, %r672, 1;
	not.pred 	%p24, %p23;
	add.s32 	%r673, %r190, %r1019;
	mul.lo.s32 	%r674, %r673, 5;
	mul.wide.u32 	%rd19, %r674, 4;
	add.s64 	%rd7, %rd5, %rd19;
	@%p24 bra 	$L__BB1_44;
	ld.global.u32 	%r675, [%rd7];
	xor.b32  	%r932, %r932, %r675;
	ld.global.u32 	%r676, [%rd7+4];
	xor.b32  	%r1023, %r1023, %r676;
	ld.global.u32 	%r677, [%rd7+8];
	xor.b32  	%r1022, %r1022, %r677;
	ld.global.u32 	%r678, [%rd7+12];
	xor.b32  	%r1021, %r1021, %r678;
	ld.global.u32 	%r679, [%rd7+16];
	xor.b32  	%r928, %r928, %r679;
$L__BB1_44:
	and.b32  	%r681, %r671, 2;
	setp.eq.s32 	%p25, %r681, 0;
	@%p25 bra 	$L__BB1_46;
	ld.global.u32 	%r682, [%rd7+20];
	xor.b32  	%r932, %r932, %r682;
	ld.global.u32 	%r683, [%rd7+24];
	xor.b32  	%r1023, %r1023, %r683;
	ld.global.u32 	%r684, [%rd7+28];
	xor.b32  	%r1022, %r1022, %r684;
	ld.global.u32 	%r685, [%rd7+32];
	xor.b32  	%r1021, %r1021, %r685;
	ld.global.u32 	%r686, [%rd7+36];
	xor.b32  	%r928, %r928, %r686;
$L__BB1_46:
	and.b32  	%r688, %r671, 4;
	setp.eq.s32 	%p26, %r688, 0;
	@%p26 bra 	$L__BB1_48;
	ld.global.u32 	%r689, [%rd7+40];
	xor.b32  	%r932, %r932, %r689;
	ld.global.u32 	%r690, [%rd7+44];
	xor.b32  	%r1023, %r1023, %r690;
	ld.global.u32 	%r691, [%rd7+48];
	xor.b32  	%r1022, %r1022, %r691;
	ld.global.u32 	%r692, [%rd7+52];
	xor.b32  	%r1021, %r1021, %r692;
	ld.global.u32 	%r693, [%rd7+56];
	xor.b32  	%r928, %r928, %r693;
$L__BB1_48:
	and.b32  	%r695, %r671, 8;
	setp.eq.s32 	%p27, %r695, 0;
	@%p27 bra 	$L__BB1_50;
	ld.global.u32 	%r696, [%rd7+60];
	xor.b32  	%r932, %r932, %r696;
	ld.global.u32 	%r697, [%rd7+64];
	xor.b32  	%r1023, %r1023, %r697;
	ld.global.u32 	%r698, [%rd7+68];
	xor.b32  	%r1022, %r1022, %r698;
	ld.global.u32 	%r699, [%rd7+72];
	xor.b32  	%r1021, %r1021, %r699;
	ld.global.u32 	%r700, [%rd7+76];
	xor.b32  	%r928, %r928, %r700;
$L__BB1_50:
	and.b32  	%r702, %r671, 16;
	setp.eq.s32 	%p28, %r702, 0;
	@%p28 bra 	$L__BB1_52;
	ld.global.u32 	%r703, [%rd7+80];
	xor.b32  	%r932, %r932, %r703;
	ld.global.u32 	%r704, [%rd7+84];
	xor.b32  	%r1023, %r1023, %r704;
	ld.global.u32 	%r705, [%rd7+88];
	xor.b32  	%r1022, %r1022, %r705;
	ld.global.u32 	%r706, [%rd7+92];
	xor.b32  	%r1021, %r1021, %r706;
	ld.global.u32 	%r707, [%rd7+96];
	xor.b32  	%r928, %r928, %r707;
$L__BB1_52:
	and.b32  	%r709, %r671, 32;
	setp.eq.s32 	%p29, %r709, 0;
	@%p29 bra 	$L__BB1_54;
	ld.global.u32 	%r710, [%rd7+100];
	xor.b32  	%r932, %r932, %r710;
	ld.global.u32 	%r711, [%rd7+104];
	xor.b32  	%r1023, %r1023, %r711;
	ld.global.u32 	%r712, [%rd7+108];
	xor.b32  	%r1022, %r1022, %r712;
	ld.global.u32 	%r713, [%rd7+112];
	xor.b32  	%r1021, %r1021, %r713;
	ld.global.u32 	%r714, [%rd7+116];
	xor.b32  	%r928, %r928, %r714;
$L__BB1_54:
	and.b32  	%r716, %r671, 64;
	setp.eq.s32 	%p30, %r716, 0;
	@%p30 bra 	$L__BB1_56;
	ld.global.u32 	%r717, [%rd7+120];
	xor.b32  	%r932, %r932, %r717;
	ld.global.u32 	%r718, [%rd7+124];
	xor.b32  	%r1023, %r1023, %r718;
	ld.global.u32 	%r719, [%rd7+128];
	xor.b32  	%r1022, %r1022, %r719;
	ld.global.u32 	%r720, [%rd7+132];
	xor.b32  	%r1021, %r1021, %r720;
	ld.global.u32 	%r721, [%rd7+136];
	xor.b32  	%r928, %r928, %r721;
$L__BB1_56:
	and.b32  	%r723, %r671, 128;
	setp.eq.s32 	%p31, %r723, 0;
	@%p31 bra 	$L__BB1_58;
	ld.global.u32 	%r724, [%rd7+140];
	xor.b32  	%r932, %r932, %r724;
	ld.global.u32 	%r725, [%rd7+144];
	xor.b32  	%r1023, %r1023, %r725;
	ld.global.u32 	%r726, [%rd7+148];
	xor.b32  	%r1022, %r1022, %r726;
	ld.global.u32 	%r727, [%rd7+152];
	xor.b32  	%r1021, %r1021, %r727;
	ld.global.u32 	%r728, [%rd7+156];
	xor.b32  	%r928, %r928, %r728;
$L__BB1_58:
	and.b32  	%r730, %r671, 256;
	setp.eq.s32 	%p32, %r730, 0;
	@%p32 bra 	$L__BB1_60;
	ld.global.u32 	%r731, [%rd7+160];
	xor.b32  	%r932, %r932, %r731;
	ld.global.u32 	%r732, [%rd7+164];
	xor.b32  	%r1023, %r1023, %r732;
	ld.global.u32 	%r733, [%rd7+168];
	xor.b32  	%r1022, %r1022, %r733;
	ld.global.u32 	%r734, [%rd7+172];
	xor.b32  	%r1021, %r1021, %r734;
	ld.global.u32 	%r735, [%rd7+176];
	xor.b32  	%r928, %r928, %r735;
$L__BB1_60:
	and.b32  	%r737, %r671, 512;
	setp.eq.s32 	%p33, %r737, 0;
	@%p33 bra 	$L__BB1_62;
	ld.global.u32 	%r738, [%rd7+180];
	xor.b32  	%r932, %r932, %r738;
	ld.global.u32 	%r739, [%rd7+184];
	xor.b32  	%r1023, %r1023, %r739;
	ld.global.u32 	%r740, [%rd7+188];
	xor.b32  	%r1022, %r1022, %r740;
	ld.global.u32 	%r741, [%rd7+192];
	xor.b32  	%r1021, %r1021, %r741;
	ld.global.u32 	%r742, [%rd7+196];
	xor.b32  	%r928, %r928, %r742;
$L__BB1_62:
	and.b32  	%r744, %r671, 1024;
	setp.eq.s32 	%p34, %r744, 0;
	@%p34 bra 	$L__BB1_64;
	ld.global.u32 	%r745, [%rd7+200];
	xor.b32  	%r932, %r932, %r745;
	ld.global.u32 	%r746, [%rd7+204];
	xor.b32  	%r1023, %r1023, %r746;
	ld.global.u32 	%r747, [%rd7+208];
	xor.b32  	%r1022, %r1022, %r747;
	ld.global.u32 	%r748, [%rd7+212];
	xor.b32  	%r1021, %r1021, %r748;
	ld.global.u32 	%r749, [%rd7+216];
	xor.b32  	%r928, %r928, %r749;
$L__BB1_64:
	and.b32  	%r751, %r671, 2048;
	setp.eq.s32 	%p35, %r751, 0;
	@%p35 bra 	$L__BB1_66;
	ld.global.u32 	%r752, [%rd7+220];
	xor.b32  	%r932, %r932, %r752;
	ld.global.u32 	%r753, [%rd7+224];
	xor.b32  	%r1023, %r1023, %r753;
	ld.global.u32 	%r754, [%rd7+228];
	xor.b32  	%r1022, %r1022, %r754;
	ld.global.u32 	%r755, [%rd7+232];
	xor.b32  	%r1021, %r1021, %r755;
	ld.global.u32 	%r756, [%rd7+236];
	xor.b32  	%r928, %r928, %r756;
$L__BB1_66:
	and.b32  	%r758, %r671, 4096;
	setp.eq.s32 	%p36, %r758, 0;
	@%p36 bra 	$L__BB1_68;
	ld.global.u32 	%r759, [%rd7+240];
	xor.b32  	%r932, %r932, %r759;
	ld.global.u32 	%r760, [%rd7+244];
	xor.b32  	%r1023, %r1023, %r760;
	ld.global.u32 	%r761, [%rd7+248];
	xor.b32  	%r1022, %r1022, %r761;
	ld.global.u32 	%r762, [%rd7+252];
	xor.b32  	%r1021, %r1021, %r762;
	ld.global.u32 	%r763, [%rd7+256];
	xor.b32  	%r928, %r928, %r763;
$L__BB1_68:
	and.b32  	%r765, %r671, 8192;
	setp.eq.s32 	%p37, %r765, 0;
	@%p37 bra 	$L__BB1_70;
	ld.global.u32 	%r766, [%rd7+260];
	xor.b32  	%r932, %r932, %r766;
	ld.global.u32 	%r767, [%rd7+264];
	xor.b32  	%r1023, %r1023, %r767;
	ld.global.u32 	%r768, [%rd7+268];
	xor.b32  	%r1022, %r1022, %r768;
	ld.global.u32 	%r769, [%rd7+272];
	xor.b32  	%r1021, %r1021, %r769;
	ld.global.u32 	%r770, [%rd7+276];
	xor.b32  	%r928, %r928, %r770;
$L__BB1_70:
	and.b32  	%r772, %r671, 16384;
	setp.eq.s32 	%p38, %r772, 0;
	@%p38 bra 	$L__BB1_72;
	ld.global.u32 	%r773, [%rd7+280];
	xor.b32  	%r932, %r932, %r773;
	ld.global.u32 	%r774, [%rd7+284];
	xor.b32  	%r1023, %r1023, %r774;
	ld.global.u32 	%r775, [%rd7+288];
	xor.b32  	%r1022, %r1022, %r775;
	ld.global.u32 	%r776, [%rd7+292];
	xor.b32  	%r1021, %r1021, %r776;
	ld.global.u32 	%r777, [%rd7+296];
	xor.b32  	%r928, %r928, %r777;
$L__BB1_72:
	and.b32  	%r779, %r671, 32768;
	setp.eq.s32 	%p39, %r779, 0;
	@%p39 bra 	$L__BB1_74;
	ld.global.u32 	%r780, [%rd7+300];
	xor.b32  	%r932, %r932, %r780;
	ld.global.u32 	%r781, [%rd7+304];
	xor.b32  	%r1023, %r1023, %r781;
	ld.global.u32 	%r782, [%rd7+308];
	xor.b32  	%r1022, %r1022, %r782;
	ld.global.u32 	%r783, [%rd7+312];
	xor.b32  	%r1021, %r1021, %r783;
	ld.global.u32 	%r784, [%rd7+316];
	xor.b32  	%r928, %r928, %r784;
$L__BB1_74:
	add.s32 	%r1019, %r1019, 16;
	setp.ne.s32 	%p40, %r1019, 32;
	@%p40 bra 	$L__BB1_42;
	mad.lo.s32 	%r785, %r1013, -31, %r190;
	add.s32 	%r1013, %r785, 1;
	setp.ne.s32 	%p41, %r1013, 5;
	@%p41 bra 	$L__BB1_41;
	st.local.u32 	[%rd1+4], %r932;
	st.local.v2.u32 	[%rd1+8], {%r1023, %r1022};
	st.local.v2.u32 	[%rd1+16], {%r1021, %r928};
	setp.ne.s64 	%p42, %rd4, 3;
	@%p42 bra 	$L__BB1_114;
	mov.b32 	%r928, 0;
	mov.u32 	%r1113, %r928;
	mov.u32 	%r1114, %r928;
	mov.u32 	%r1115, %r928;
	mov.u32 	%r932, %r928;
	mov.u32 	%r1105, %r928;
$L__BB1_78:
	mul.wide.u32 	%rd20, %r1105, 4;
	add.s64 	%rd21, %rd1, %rd20;
	ld.local.u32 	%r365, [%rd21+4];
	shl.b32 	%r366, %r1105, 5;
	mov.b32 	%r1111, 0;
$L__BB1_79:
	.pragma "nounroll";
	shr.u32 	%r788, %r365, %r1111;
	and.b32  	%r789, %r788, 1;
	setp.eq.b32 	%p43, %r789, 1;
	not.pred 	%p44, %p43;
	add.s32 	%r790, %r366, %r1111;
	mul.lo.s32 	%r791, %r790, 5;
	mul.wide.u32 	%rd22, %r791, 4;
	add.s64 	%rd8, %rd5, %rd22;
	@%p44 bra 	$L__BB1_81;
	ld.global.u32 	%r792, [%rd8];
	xor.b32  	%r932, %r932, %r792;
	ld.global.u32 	%r793, [%rd8+4];
	xor.b32  	%r1115, %r1115, %r793;
	ld.global.u32 	%r794, [%rd8+8];
	xor.b32  	%r1114, %r1114, %r794;
	ld.global.u32 	%r795, [%rd8+12];
	xor.b32  	%r1113, %r1113, %r795;
	ld.global.u32 	%r796, [%rd8+16];
	xor.b32  	%r928, %r928, %r796;
$L__BB1_81:
	and.b32  	%r798, %r788, 2;
	setp.eq.s32 	%p45, %r798, 0;
	@%p45 bra 	$L__BB1_83;
	ld.global.u32 	%r799, [%rd8+20];
	xor.b32  	%r932, %r932, %r799;
	ld.global.u32 	%r800, [%rd8+24];
	xor.b32  	%r1115, %r1115, %r800;
	ld.global.u32 	%r801, [%rd8+28];
	xor.b32  	%r1114, %r1114, %r801;
	ld.global.u32 	%r802, [%rd8+32];
	xor.b32  	%r1113, %r1113, %r802;
	ld.global.u32 	%r803, [%rd8+36];
	xor.b32  	%r928, %r928, %r803;
$L__BB1_83:
	and.b32  	%r805, %r788, 4;
	setp.eq.s32 	%p46, %r805, 0;
	@%p46 bra 	$L__BB1_85;
	ld.global.u32 	%r806, [%rd8+40];
	xor.b32  	%r932, %r932, %r806;
	ld.global.u32 	%r807, [%rd8+44];
	xor.b32  	%r1115, %r1115, %r807;
	ld.global.u32 	%r808, [%rd8+48];
	xor.b32  	%r1114, %r1114, %r808;
	ld.global.u32 	%r809, [%rd8+52];
	xor.b32  	%r1113, %r1113, %r809;
	ld.global.u32 	%r810, [%rd8+56];
	xor.b32  	%r928, %r928, %r810;
$L__BB1_85:
	and.b32  	%r812, %r788, 8;
	setp.eq.s32 	%p47, %r812, 0;
	@%p47 bra 	$L__BB1_87;
	ld.global.u32 	%r813, [%rd8+60];
	xor.b32  	%r932, %r932, %r813;
	ld.global.u32 	%r814, [%rd8+64];
	xor.b32  	%r1115, %r1115, %r814;
	ld.global.u32 	%r815, [%rd8+68];
	xor.b32  	%r1114, %r1114, %r815;
	ld.global.u32 	%r816, [%rd8+72];
	xor.b32  	%r1113, %r1113, %r816;
	ld.global.u32 	%r817, [%rd8+76];
	xor.b32  	%r928, %r928, %r817;
$L__BB1_87:
	and.b32  	%r819, %r788, 16;
	setp.eq.s32 	%p48, %r819, 0;
	@%p48 bra 	$L__BB1_89;
	ld.global.u32 	%r820, [%rd8+80];
	xor.b32  	%r932, %r932, %r820;
	ld.global.u32 	%r821, [%rd8+84];
	xor.b32  	%r1115, %r1115, %r821;
	ld.global.u32 	%r822, [%rd8+88];
	xor.b32  	%r1114, %r1114, %r822;
	ld.global.u32 	%r823, [%rd8+92];
	xor.b32  	%r1113, %r1113, %r823;
	ld.global.u32 	%r824, [%rd8+96];
	xor.b32  	%r928, %r928, %r824;
$L__BB1_89:
	and.b32  	%r826, %r788, 32;
	setp.eq.s32 	%p49, %r826, 0;
	@%p49 bra 	$L__BB1_91;
	ld.global.u32 	%r827, [%rd8+100];
	xor.b32  	%r932, %r932, %r827;
	ld.global.u32 	%r828, [%rd8+104];
	xor.b32  	%r1115, %r1115, %r828;
	ld.global.u32 	%r829, [%rd8+108];
	xor.b32  	%r1114, %r1114, %r829;
	ld.global.u32 	%r830, [%rd8+112];
	xor.b32  	%r1113, %r1113, %r830;
	ld.global.u32 	%r831, [%rd8+116];
	xor.b32  	%r928, %r928, %r831;
$L__BB1_91:
	and.b32  	%r833, %r788, 64;
	setp.eq.s32 	%p50, %r833, 0;
	@%p50 bra 	$L__BB1_93;
	ld.global.u32 	%r834, [%rd8+120];
	xor.b32  	%r932, %r932, %r834;
	ld.global.u32 	%r835, [%rd8+124];
	xor.b32  	%r1115, %r1115, %r835;
	ld.global.u32 	%r836, [%rd8+128];
	xor.b32  	%r1114, %r1114, %r836;
	ld.global.u32 	%r837, [%rd8+132];
	xor.b32  	%r1113, %r1113, %r837;
	ld.global.u32 	%r838, [%rd8+136];
	xor.b32  	%r928, %r928, %r838;
$L__BB1_93:
	and.b32  	%r840, %r788, 128;
	setp.eq.s32 	%p51, %r840, 0;
	@%p51 bra 	$L__BB1_95;
	ld.global.u32 	%r841, [%rd8+140];
	xor.b32  	%r932, %r932, %r841;
	ld.global.u32 	%r842, [%rd8+144];
	xor.b32  	%r1115, %r1115, %r842;
	ld.global.u32 	%r843, [%rd8+148];
	xor.b32  	%r1114, %r1114, %r843;
	ld.global.u32 	%r844, [%rd8+152];
	xor.b32  	%r1113, %r1113, %r844;
	ld.global.u32 	%r845, [%rd8+156];
	xor.b32  	%r928, %r928, %r845;
$L__BB1_95:
	and.b32  	%r847, %r788, 256;
	setp.eq.s32 	%p52, %r847, 0;
	@%p52 bra 	$L__BB1_97;
	ld.global.u32 	%r848, [%rd8+160];
	xor.b32  	%r932, %r932, %r848;
	ld.global.u32 	%r849, [%rd8+164];
	xor.b32  	%r1115, %r1115, %r849;
	ld.global.u32 	%r850, [%rd8+168];
	xor.b32  	%r1114, %r1114, %r850;
	ld.global.u32 	%r851, [%rd8+172];
	xor.b32  	%r1113, %r1113, %r851;
	ld.global.u32 	%r852, [%rd8+176];
	xor.b32  	%r928, %r928, %r852;
$L__BB1_97:
	and.b32  	%r854, %r788, 512;
	setp.eq.s32 	%p53, %r854, 0;
	@%p53 bra 	$L__BB1_99;
	ld.global.u32 	%r855, [%rd8+180];
	xor.b32  	%r932, %r932, %r855;
	ld.global.u32 	%r856, [%rd8+184];
	xor.b32  	%r1115, %r1115, %r856;
	ld.global.u32 	%r857, [%rd8+188];
	xor.b32  	%r1114, %r1114, %r857;
	ld.global.u32 	%r858, [%rd8+192];
	xor.b32  	%r1113, %r1113, %r858;
	ld.global.u32 	%r859, [%rd8+196];
	xor.b32  	%r928, %r928, %r859;
$L__BB1_99:
	and.b32  	%r861, %r788, 1024;
	setp.eq.s32 	%p54, %r861, 0;
	@%p54 bra 	$L__BB1_101;
	ld.global.u32 	%r862, [%rd8+200];
	xor.b32  	%r932, %r932, %r862;
	ld.global.u32 	%r863, [%rd8+204];
	xor.b32  	%r1115, %r1115, %r863;
	ld.global.u32 	%r864, [%rd8+208];
	xor.b32  	%r1114, %r1114, %r864;
	ld.global.u32 	%r865, [%rd8+212];
	xor.b32  	%r1113, %r1113, %r865;
	ld.global.u32 	%r866, [%rd8+216];
	xor.b32  	%r928, %r928, %r866;
$L__BB1_101:
	and.b32  	%r868, %r788, 2048;
	setp.eq.s32 	%p55, %r868, 0;
	@%p55 bra 	$L__BB1_103;
	ld.global.u32 	%r869, [%rd8+220];
	xor.b32  	%r932, %r932, %r869;
	ld.global.u32 	%r870, [%rd8+224];
	xor.b32  	%r1115, %r1115, %r870;
	ld.global.u32 	%r871, [%rd8+228];
	xor.b32  	%r1114, %r1114, %r871;
	ld.global.u32 	%r872, [%rd8+232];
	xor.b32  	%r1113, %r1113, %r872;
	ld.global.u32 	%r873, [%rd8+236];
	xor.b32  	%r928, %r928, %r873;
$L__BB1_103:
	and.b32  	%r875, %r788, 4096;
	setp.eq.s32 	%p56, %r875, 0;
	@%p56 bra 	$L__BB1_105;
	ld.global.u32 	%r876, [%rd8+240];
	xor.b32  	%r932, %r932, %r876;
	ld.global.u32 	%r877, [%rd8+244];
	xor.b32  	%r1115, %r1115, %r877;
	ld.global.u32 	%r878, [%rd8+248];
	xor.b32  	%r1114, %r1114, %r878;
	ld.global.u32 	%r879, [%rd8+252];
	xor.b32  	%r1113, %r1113, %r879;
	ld.global.u32 	%r880, [%rd8+256];
	xor.b32  	%r928, %r928, %r880;
$L__BB1_105:
	and.b32  	%r882, %r788, 8192;
	setp.eq.s32 	%p57, %r882, 0;
	@%p57 bra 	$L__BB1_107;
	ld.global.u32 	%r883, [%rd8+260];
	xor.b32  	%r932, %r932, %r883;
	ld.global.u32 	%r884, [%rd8+264];
	xor.b32  	%r1115, %r1115, %r884;
	ld.global.u32 	%r885, [%rd8+268];
	xor.b32  	%r1114, %r1114, %r885;
	ld.global.u32 	%r886, [%rd8+272];
	xor.b32  	%r1113, %r1113, %r886;
	ld.global.u32 	%r887, [%rd8+276];
	xor.b32  	%r928, %r928, %r887;
$L__BB1_107:
	and.b32  	%r889, %r788, 16384;
	setp.eq.s32 	%p58, %r889, 0;
	@%p58 bra 	$L__BB1_109;
	ld.global.u32 	%r890, [%rd8+280];
	xor.b32  	%r932, %r932, %r890;
	ld.global.u32 	%r891, [%rd8+284];
	xor.b32  	%r1115, %r1115, %r891;
	ld.global.u32 	%r892, [%rd8+288];
	xor.b32  	%r1114, %r1114, %r892;
	ld.global.u32 	%r893, [%rd8+292];
	xor.b32  	%r1113, %r1113, %r893;
	ld.global.u32 	%r894, [%rd8+296];
	xor.b32  	%r928, %r928, %r894;
$L__BB1_109:
	and.b32  	%r896, %r788, 32768;
	setp.eq.s32 	%p59, %r896, 0;
	@%p59 bra 	$L__BB1_111;
	ld.global.u32 	%r897, [%rd8+300];
	xor.b32  	%r932, %r932, %r897;
	ld.global.u32 	%r898, [%rd8+304];
	xor.b32  	%r1115, %r1115, %r898;
	ld.global.u32 	%r899, [%rd8+308];
	xor.b32  	%r1114, %r1114, %r899;
	ld.global.u32 	%r900, [%rd8+312];
	xor.b32  	%r1113, %r1113, %r900;
	ld.global.u32 	%r901, [%rd8+316];
	xor.b32  	%r928, %r928, %r901;
$L__BB1_111:
	add.s32 	%r1111, %r1111, 16;
	setp.ne.s32 	%p60, %r1111, 32;
	@%p60 bra 	$L__BB1_79;
	mad.lo.s32 	%r902, %r1105, -31, %r366;
	add.s32 	%r1105, %r902, 1;
	setp.ne.s32 	%p61, %r1105, 5;
	@%p61 bra 	$L__BB1_78;
	st.local.u32 	[%rd1+4], %r932;
	st.local.v2.u32 	[%rd1+8], {%r1115, %r1114};
	st.local.v2.u32 	[%rd1+16], {%r1113, %r928};
$L__BB1_114:
	shr.u64 	%rd26, %rd3, 2;
	add.s32 	%r915, %r915, 1;
	setp.gt.u64 	%p62, %rd3, 3;
	@%p62 bra 	$L__BB1_2;
$L__BB1_115:
	cvt.u32.u64 	%r903, %rd2;
	setp.ge.s32 	%p63, %r903, %r540;
	@%p63 bra 	$L__BB1_117;
	shr.u32 	%r905, %r932, 2;
	xor.b32  	%r906, %r905, %r932;
	shl.b32 	%r907, %r928, 4;
	shl.b32 	%r908, %r906, 1;
	xor.b32  	%r909, %r908, %r907;
	xor.b32  	%r910, %r909, %r906;
	xor.b32  	%r911, %r910, %r928;
	add.s32 	%r912, %r1, %r911;
	add.s32 	%r904, %r912, -637770787;
	// begin inline asm
	cvt.rn.f16.s32 %rs1, %r904;
	// end inline asm
	cvta.to.global.u64 	%rd23, %rd10;
	shl.b64 	%rd24, %rd2, 1;
	add.s64 	%rd25, %rd23, %rd24;
	st.global.u16 	[%rd25], %rs1;
$L__BB1_117:
	ret;

}
	// .globl	_Z39igemm_output_fp_no_quantize_cuda_kernelIaiEvPT_S1_P6__halfS3_Pfiii
.visible .entry _Z39igemm_output_fp_no_quantize_cuda_kernelIaiEvPT_S1_P6__halfS3_Pfiii(
	.param .u64 .ptr .align 1 _Z39igemm_output_fp_no_quantize_cuda_kernelIaiEvPT_S1_P6__halfS3_Pfiii_param_0,
	.param .u64 .ptr .align 1 _Z39igemm_output_fp_no_quantize_cuda_kernelIaiEvPT_S1_P6__halfS3_Pfiii_param_1,
	.param .u64 .ptr .align 1 _Z39igemm_output_fp_no_quantize_cuda_kernelIaiEvPT_S1_P6__halfS3_Pfiii_param_2,
	.param .u64 .ptr .align 1 _Z39igemm_output_fp_no_quantize_cuda_kernelIaiEvPT_S1_P6__halfS3_Pfiii_param_3,
	.param .u64 .ptr .align 1 _Z39igemm_output_fp_no_quantize_cuda_kernelIaiEvPT_S1_P6__halfS3_Pfiii_param_4,
	.param .u32 _Z39igemm_output_fp_no_quantize_cuda_kernelIaiEvPT_S1_P6__halfS3_Pfiii_param_5,
	.param .u32 _Z39igemm_output_fp_no_quantize_cuda_kernelIaiEvPT_S1_P6__halfS3_Pfiii_param_6,
	.param .u32 _Z39igemm_output_fp_no_quantize_cuda_kernelIaiEvPT_S1_P6__halfS3_Pfiii_param_7
)
{
	.reg .pred 	%p<3>;
	.reg .b16 	%rs<17>;
	.reg .b32 	%r<415>;
	.reg .b32 	%f<779>;
	.reg .b64 	%rd<58>;
	// demoted variable
	.shared .align 1 .b8 _ZZ39igemm_output_fp_no_quantize_cuda_kernelIaiEvPT_S1_P6__halfS3_PfiiiE3s_a[6144];
	// demoted variable
	.shared .align 1 .b8 _ZZ39igemm_output_fp_no_quantize_cuda_kernelIaiEvPT_S1_P6__halfS3_PfiiiE3s_b[8704];
	// demoted variable
	.shared .align 2 .b8 _ZZ39igemm_output_fp_no_quantize_cuda_kernelIaiEvPT_S1_P6__halfS3_PfiiiE4s_qa[8];
	// demoted variable
	.shared .align 2 .b8 _ZZ39igemm_output_fp_no_quantize_cuda_kernelIaiEvPT_S1_P6__halfS3_PfiiiE4s_qb[16];
	ld.param.u64 	%rd8, [_Z39igemm_output_fp_no_quantize_cuda_kernelIaiEvPT_S1_P6__halfS3_Pfiii_param_0];
	ld.param.u64 	%rd10, [_Z39igemm_output_fp_no_quantize_cuda_kernelIaiEvPT_S1_P6__halfS3_Pfiii_param_2];
	ld.param.u32 	%r26, [_Z39igemm_output_fp_no_quantize_cuda_kernelIaiEvPT_S1_P6__halfS3_Pfiii_param_7];
	cvta.to.global.u64 	%rd1, %rd10;
	mov.u32 	%r1, %ctaid.x;
	mov.u32 	%r2, %ctaid.y;
	mov.u32 	%r3, %tid.x;
	shl.b32 	%r4, %r2, 7;
	shl.b32 	%r5, %r1, 8;
	setp.lt.s32 	%p1, %r26, 32;
	mov.f32 	%f651, 0f00000000;
	mov.f32 	%f652, %f651;
	mov.f32 	%f653, %f651;
	mov.f32 	%f654, %f651;
	mov.f32 	%f655, %f651;
	mov.f32 	%f656, %f651;
	mov.f32 	%f657, %f651;
	mov.f32 	%f658, %f651;
	mov.f32 	%f659, %f651;
	mov.f32 	%f660, %f651;
	mov.f32 	%f661, %f651;
	mov.f32 	%f662, %f651;
	mov.f32 	%f663, %f651;
	mov.f32 	%f664, %f651;
	mov.f32 	%f665, %f651;
	mov.f32 	%f666, %f651;
	mov.f32 	%f667, %f651;
	mov.f32 	%f668, %f651;
	mov.f32 	%f669, %f651;
	mov.f32 	%f670, %f651;
	mov.f32 	%f671, %f651;
	mov.f32 	%f672, %f651;
	mov.f32 	%f673, %f651;
	mov.f32 	%f674, %f651;
	mov.f32 	%f675, %f651;
	mov.f32 	%f676, %f651;
	mov.f32 	%f677, %f651;
	mov.f32 	%f678, %f651;
	mov.f32 	%f679, %f651;
	mov.f32 	%f680, %f651;
	mov.f32 	%f681, %f651;
	mov.f32 	%f682, %f651;
	mov.f32 	%f683, %f651;
	mov.f32 	%f684, %f651;
	mov.f32 	%f685, %f651;
	mov.f32 	%f686, %f651;
	mov.f32 	%f687, %f651;
	mov.f32 	%f688, %f651;
	mov.f32 	%f689, %f651;
	mov.f32 	%f690, %f651;
	mov.f32 	%f691, %f651;
	mov.f32 	%f692, %f651;
	mov.f32 	%f693, %f651;
	mov.f32 	%f694, %f651;
	mov.f32 	%f695, %f651;
	mov.f32 	%f696, %f651;
	mov.f32 	%f697, %f651;
	mov.f32 	%f698, %f651;
	mov.f32 	%f699, %f651;
	mov.f32 	%f700, %f651;
	mov.f32 	%f701, %f651;
	mov.f32 	%f702, %f651;
	mov.f32 	%f703, %f651;
	mov.f32 	%f704, %f651;
	mov.f32 	%f705, %f651;
	mov.f32 	%f706, %f651;
	mov.f32 	%f707, %f651;
	mov.f32 	%f708, %f651;
	mov.f32 	%f709, %f651;
	mov.f32 	%f710, %f651;
	mov.f32 	%f711, %f651;
	mov.f32 	%f712, %f651;
	mov.f32 	%f713, %f651;
	mov.f32 	%f714, %f651;
	mov.f32 	%f715, %f651;
	mov.f32 	%f716, %f651;
	mov.f32 	%f717, %f651;
	mov.f32 	%f718, %f651;
	mov.f32 	%f719, %f651;
	mov.f32 	%f720, %f651;
	mov.f32 	%f721, %f651;
	mov.f32 	%f722, %f651;
	mov.f32 	%f723, %f651;
	mov.f32 	%f724, %f651;
	mov.f32 	%f725, %f651;
	mov.f32 	%f726, %f651;
	mov.f32 	%f727, %f651;
	mov.f32 	%f728, %f651;
	mov.f32 	%f729, %f651;
	mov.f32 	%f730, %f651;
	mov.f32 	%f731, %f651;
	mov.f32 	%f732, %f651;
	mov.f32 	%f733, %f651;
	mov.f32 	%f734, %f651;
	mov.f32 	%f735, %f651;
	mov.f32 	%f736, %f651;
	mov.f32 	%f737, %f651;
	mov.f32 	%f738, %f651;
	mov.f32 	%f739, %f651;
	mov.f32 	%f740, %f651;
	mov.f32 	%f741, %f651;
	mov.f32 	%f742, %f651;
	mov.f32 	%f743, %f651;
	mov.f32 	%f744, %f651;
	mov.f32 	%f745, %f651;
	mov.f32 	%f746, %f651;
	mov.f32 	%f747, %f651;
	mov.f32 	%f748, %f651;
	mov.f32 	%f749, %f651;
	mov.f32 	%f750, %f651;
	mov.f32 	%f751, %f651;
	mov.f32 	%f752, %f651;
	mov.f32 	%f753, %f651;
	mov.f32 	%f754, %f651;
	mov.f32 	%f755, %f651;
	mov.f32 	%f756, %f651;
	mov.f32 	%f757, %f651;
	mov.f32 	%f758, %f651;
	mov.f32 	%f759, %f651;
	mov.f32 	%f760, %f651;
	mov.f32 	%f761, %f651;
	mov.f32 	%f762, %f651;
	mov.f32 	%f763, %f651;
	mov.f32 	%f764, %f651;
	mov.f32 	%f765, %f651;
	mov.f32 	%f766, %f651;
	mov.f32 	%f767, %f651;
	mov.f32 	%f768, %f651;
	mov.f32 	%f769, %f651;
	mov.f32 	%f770, %f651;
	mov.f32 	%f771, %f651;
	mov.f32 	%f772, %f651;
	mov.f32 	%f773, %f651;
	mov.f32 	%f774, %f651;
	mov.f32 	%f775, %f651;
	mov.f32 	%f776, %f651;
	mov.f32 	%f777, %f651;
	mov.f32 	%f778, %f651;
	@%p1 bra 	$L__BB2_3;
	ld.param.u32 	%r406, [_Z39igemm_output_fp_no_quantize_cuda_kernelIaiEvPT_S1_P6__halfS3_Pfiii_param_6];
	shr.s32 	%r27, %r26, 31;
	shr.u32 	%r28, %r27, 27;
	add.s32 	%r29, %r26, %r28;
	shr.s32 	%r30, %r29, 5;
	neg.s32 	%r413, %r30;
	shr.u32 	%r31, %r3, 1;
	shl.b32 	%r32, %r3, 4;
	and.b32  	%r33, %r32, 16;
	shr.u32 	%r34, %r3, 3;
	and.b32  	%r35, %r34, 126;
	and.b32  	%r36, %r32, 240;
	shl.b32 	%r37, %r2, 2;
	shl.b32 	%r414, %r1, 3;
	shr.s32 	%r38, %r406, 31;
	shr.u32 	%r39, %r38, 27;
	add.s32 	%r40, %r406, %r39;
	shr.s32 	%r7, %r40, 5;
	add.s32 	%r41, %r4, %r31;
	mad.lo.s32 	%r42, %r26, %r41, %r33;
	cvt.u64.u32 	%rd13, %r42;
	cvta.to.global.u64 	%rd14, %rd8;
	add.s64 	%rd57, %rd14, %rd13;
	mul.lo.s32 	%r43, %r37, %r30;
	add.s32 	%r411, %r43, %r30;
	or.b32  	%r44, %r37, 3;
	mul.lo.s32 	%r410, %r30, %r44;
	or.b32  	%r45, %r37, 2;
	mul.lo.s32 	%r409, %r30, %r45;
	mul.wide.u32 	%rd15, %r43, 2;
	add.s64 	%rd56, %rd1, %rd15;
	add.s32 	%r46, %r36, %r5;
	mad.lo.s32 	%r412, %r406, %r35, %r46;
	mov.f32 	%f651, 0f00000000;
$L__BB2_2:
	ld.param.u32 	%r407, [_Z39igemm_output_fp_no_quantize_cuda_kernelIaiEvPT_S1_P6__halfS3_Pfiii_param_6];
	ld.param.u64 	%rd54, [_Z39igemm_output_fp_no_quantize_cuda_kernelIaiEvPT_S1_P6__halfS3_Pfiii_param_3];
	ld.param.u64 	%rd53, [_Z39igemm_output_fp_no_quantize_cuda_kernelIaiEvPT_S1_P6__halfS3_Pfiii_param_2];
	ld.param.u64 	%rd52, [_Z39igemm_output_fp_no_quantize_cuda_kernelIaiEvPT_S1_P6__halfS3_Pfiii_param_1];
	mul.wide.s32 	%rd16, %r414, 2;
	cvta.to.global.u64 	%rd17, %rd54;
	add.s64 	%rd18, %rd17, %rd16;
	ld.global.nc.v4.u32 	{%r47, %r48, %r49, %r50}, [%rd57];
	mov.u32 	%r51, %tid.x;
	shr.u32 	%r52, %r51, 1;
	mov.u32 	%r53, _ZZ39igemm_output_fp_no_quantize_cuda_kernelIaiEvPT_S1_P6__halfS3_PfiiiE3s_a;
	mad.lo.s32 	%r54, %r52, 48, %r53;
	shl.b32 	%r55, %r51, 4;
	and.b32  	%r56, %r55, 16;
	add.s32 	%r57, %r54, %r56;
	st.shared.v4.u32 	[%r57], {%r47, %r48, %r49, %r50};
	cvt.s64.s32 	%rd19, %r412;
	cvta.to.global.u64 	%rd20, %rd52;
	add.s64 	%rd21, %rd20, %rd19;
	ld.global.nc.v4.u32 	{%r58, %r59, %r60, %r61}, [%rd21];
	shr.u32 	%r62, %r51, 3;
	and.b32  	%r63, %r62, 126;
	mov.u32 	%r64, _ZZ39igemm_output_fp_no_quantize_cuda_kernelIaiEvPT_S1_P6__halfS3_PfiiiE3s_b;
	mad.lo.s32 	%r65, %r63, 272, %r64;
	and.b32  	%r66, %r55, 240;
	add.s32 	%r67, %r65, %r66;
	st.shared.v4.u32 	[%r67], {%r58, %r59, %r60, %r61};
	cvt.s64.s32 	%rd22, %r407;
	add.s64 	%rd23, %rd21, %rd22;
	ld.global.nc.v4.u32 	{%r68, %r69, %r70, %r71}, [%rd23];
	st.shared.v4.u32 	[%r67+272], {%r68, %r69, %r70, %r71};
	ld.global.nc.u16 	%rs5, [%rd56];
	st.shared.u16 	[_ZZ39igemm_output_fp_no_quantize_cuda_kernelIaiEvPT_S1_P6__halfS3_PfiiiE4s_qa], %rs5;
	mov.u32 	%r72, _ZZ39igemm_output_fp_no_quantize_cuda_kernelIaiEvPT_S1_P6__halfS3_PfiiiE4s_qa;
	cvta.to.global.u64 	%rd24, %rd53;
	mul.wide.u32 	%rd25, %r411, 2;
	add.s64 	%rd26, %rd24, %rd25;
	ld.global.nc.u16 	%rs6, [%rd26];
	st.shared.u16 	[_ZZ39igemm_output_fp_no_quantize_cuda_kernelIaiEvPT_S1_P6__halfS3_PfiiiE4s_qa+2], %rs6;
	mul.wide.u32 	%rd27, %r409, 2;
	add.s64 	%rd28, %rd24, %rd27;
	ld.global.nc.u16 	%rs7, [%rd28];
	st.shared.u16 	[_ZZ39igemm_output_fp_no_quantize_cuda_kernelIaiEvPT_S1_P6__halfS3_PfiiiE4s_qa+4], %rs7;
	mul.wide.u32 	%rd29, %r410, 2;
	add.s64 	%rd30, %rd24, %rd29;
	ld.global.nc.u16 	%rs8, [%rd30];
	st.shared.u16 	[_ZZ39igemm_output_fp_no_quantize_cuda_kernelIaiEvPT_S1_P6__halfS3_PfiiiE4s_qa+6], %rs8;
	ld.global.nc.u16 	%rs9, [%rd18];
	st.shared.u16 	[_ZZ39igemm_output_fp_no_quantize_cuda_kernelIaiEvPT_S1_P6__halfS3_PfiiiE4s_qb], %rs9;
	mov.u32 	%r73, _ZZ39igemm_output_fp_no_quantize_cuda_kernelIaiEvPT_S1_P6__halfS3_PfiiiE4s_qb;
	ld.global.nc.u16 	%rs10, [%rd18+2];
	st.shared.u16 	[_ZZ39igemm_output_fp_no_quantize_cuda_kernelIaiEvPT_S1_P6__halfS3_PfiiiE4s_qb+2], %rs10;
	ld.global.nc.u16 	%rs11, [%rd18+4];
	st.shared.u16 	[_ZZ39igemm_output_fp_no_quantize_cuda_kernelIaiEvPT_S1_P6__halfS3_PfiiiE4s_qb+4], %rs11;
	ld.global.nc.u16 	%rs12, [%rd18+6];
	st.shared.u16 	[_ZZ39igemm_output_fp_no_quantize_cuda_kernelIaiEvPT_S1_P6__halfS3_PfiiiE4s_qb+6], %rs12;
	ld.global.nc.u16 	%rs13, [%rd18+8];
	st.shared.u16 	[_ZZ39igemm_output_fp_no_quantize_cuda_kernelIaiEvPT_S1_P6__halfS3_PfiiiE4s_qb+8], %rs13;
	ld.global.nc.u16 	%rs14, [%rd18+10];
	st.shared.u16 	[_ZZ39igemm_output_fp_no_quantize_cuda_kernelIaiEvPT_S1_P6__halfS3_PfiiiE4s_qb+10], %rs14;
	ld.global.nc.u16 	%rs15, [%rd18+12];
	st.shared.u16 	[_ZZ39igemm_output_fp_no_quantize_cuda_kernelIaiEvPT_S1_P6__halfS3_PfiiiE4s_qb+12], %rs15;
	ld.global.nc.u16 	%rs16, [%rd18+14];
	st.shared.u16 	[_ZZ39igemm_output_fp_no_quantize_cuda_kernelIaiEvPT_S1_P6__halfS3_PfiiiE4s_qb+14], %rs16;
	shr.u32 	%r74, %r51, 5;
	and.b32  	%r75, %r74, 1;
	and.b32  	%r76, %r62, 4;
	add.s32 	%r77, %r72, %r76;
	ld.shared.u16 	%rs1, [%r77];
	ld.shared.u16 	%rs2, [%r77+2];
	shr.u32 	%r78, %r51, 4;
	and.b32  	%r79, %r78, 60;
	add.s32 	%r80, %r73, %r79;
	ld.shared.u16 	%rs3, [%r80];
	ld.shared.u16 	%rs4, [%r80+2];
	// begin inline asm
	{  cvt.f32.f16 %f387, %rs1;}

	// end inline asm
	// begin inline asm
	{  cvt.f32.f16 %f388, %rs2;}

	// end inline asm
	// begin inline asm
	{  cvt.f32.f16 %f389, %rs3;}

	// end inline asm
	// begin inline asm
	{  cvt.f32.f16 %f390, %rs4;}

	// end inline asm
	add.s32 	%r414, %r414, %r7;
	bar.sync 	0;
	mad.lo.s32 	%r81, %r75, 3072, %r53;
	mov.b32 	%r82, 48;
	wmma.load.a.sync.aligned.row.m16n16k16.shared.s8 	{%r83, %r84}, [%r81], %r82;
	add.s32 	%r85, %r81, 768;
	wmma.load.a.sync.aligned.row.m16n16k16.shared.s8 	{%r86, %r87}, [%r85], %r82;
	add.s32 	%r88, %r81, 1536;
	wmma.load.a.sync.aligned.row.m16n16k16.shared.s8 	{%r89, %r90}, [%r88], %r82;
	add.s32 	%r91, %r81, 2304;
	wmma.load.a.sync.aligned.row.m16n16k16.shared.s8 	{%r92, %r93}, [%r91], %r82;
	add.s32 	%r94, %r81, 16;
	wmma.load.a.sync.aligned.row.m16n16k16.shared.s8 	{%r95, %r96}, [%r94], %r82;
	add.s32 	%r97, %r81, 784;
	wmma.load.a.sync.aligned.row.m16n16k16.shared.s8 	{%r98, %r99}, [%r97], %r82;
	add.s32 	%r100, %r81, 1552;
	wmma.load.a.sync.aligned.row.m16n16k16.shared.s8 	{%r101, %r102}, [%r100], %r82;
	add.s32 	%r103, %r81, 2320;
	wmma.load.a.sync.aligned.row.m16n16k16.shared.s8 	{%r104, %r105}, [%r103], %r82;
	and.b32  	%r106, %r51, 960;
	add.s32 	%r107, %r64, %r106;
	mov.b32 	%r108, 272;
	wmma.load.b.sync.aligned.row.m16n16k16.shared.s8 	{%r109, %r110}, [%r107], %r108;
	add.s32 	%r111, %r107, 16;
	wmma.load.b.sync.aligned.row.m16n16k16.shared.s8 	{%r112, %r113}, [%r111], %r108;
	add.s32 	%r114, %r107, 32;
	wmma.load.b.sync.aligned.row.m16n16k16.shared.s8 	{%r115, %r116}, [%r114], %r108;
	add.s32 	%r117, %r107, 48;
	wmma.load.b.sync.aligned.row.m16n16k16.shared.s8 	{%r118, %r119}, [%r117], %r108;
	add.s32 	%r120, %r107, 4352;
	wmma.load.b.sync.aligned.row.m16n16k16.shared.s8 	{%r121, %r122}, [%r120], %r108;
	add.s32 	%r123, %r107, 4368;
	wmma.load.b.sync.aligned.row.m16n16k16.shared.s8 	{%r124, %r125}, [%r123], %r108;
	add.s32 	%r126, %r107, 4384;
	wmma.load.b.sync.aligned.row.m16n16k16.shared.s8 	{%r127, %r128}, [%r126], %r108;
	add.s32 	%r129, %r107, 4400;
	wmma.load.b.sync.aligned.row.m16n16k16.shared.s8 	{%r130, %r131}, [%r129], %r108;
	mul.f32 	%f391, %f387, %f389;
	mov.b32 	%r132, 0;
	wmma.mma.sync.aligned.row.row.m16n16k16.s32.s8.s8.s32 {%r133, %r134, %r135, %r136, %r137, %r138, %r139, %r140}, {%r83, %r84}, {%r109, %r110}, {%r132, %r132, %r132, %r132, %r132, %r132, %r132, %r132};
	wmma.mma.sync.aligned.row.row.m16n16k16.s32.s8.s8.s32 {%r141, %r142, %r143, %r144, %r145, %r146, %r147, %r148}, {%r95, %r96}, {%r121, %r122}, {%r133, %r134, %r135, %r136, %r137, %r138, %r139, %r140};
	cvt.rn.f32.s32 	%f392, %r141;
	fma.rn.f32 	%f651, %f391, %f392, %f651;
	cvt.rn.f32.s32 	%f393, %r142;
	fma.rn.f32 	%f652, %f391, %f393, %f652;
	cvt.rn.f32.s32 	%f394, %r143;
	fma.rn.f32 	%f653, %f391, %f394, %f653;
	cvt.rn.f32.s32 	%f395, %r144;
	fma.rn.f32 	%f654, %f391, %f395, %f654;
	cvt.rn.f32.s32 	%f396, %r145;
	fma.rn.f32 	%f655, %f391, %f396, %f655;
	cvt.rn.f32.s32 	%f397, %r146;
	fma.rn.f32 	%f656, %f391, %f397, %f656;
	cvt.rn.f32.s32 	%f398, %r147;
	fma.rn.f32 	%f657, %f391, %f398, %f657;
	cvt.rn.f32.s32 	%f399, %r148;
	fma.rn.f32 	%f658, %f391, %f399, %f658;
	wmma.mma.sync.aligned.row.row.m16n16k16.s32.s8.s8.s32 {%r149, %r150, %r151, %r152, %r153, %r154, %r155, %r156}, {%r83, %r84}, {%r112, %r113}, {%r132, %r132, %r132, %r132, %r132, %r132, %r132, %r132};
	wmma.mma.sync.aligned.row.row.m16n16k16.s32.s8.s8.s32 {%r157, %r158, %r159, %r160, %r161, %r162, %r163, %r164}, {%r95, %r96}, {%r124, %r125}, {%r149, %r150, %r151, %r152, %r153, %r154, %r155, %r156};
	cvt.rn.f32.s32 	%f400, %r157;
	fma.rn.f32 	%f659, %f391, %f400, %f659;
	cvt.rn.f32.s32 	%f401, %r158;
	fma.rn.f32 	%f660, %f391, %f401, %f660;
	cvt.rn.f32.s32 	%f402, %r159;
	fma.rn.f32 	%f661, %f391, %f402, %f661;
	cvt.rn.f32.s32 	%f403, %r160;
	fma.rn.f32 	%f662, %f391, %f403, %f662;
	cvt.rn.f32.s32 	%f404, %r161;
	fma.rn.f32 	%f663, %f391, %f404, %f663;
	cvt.rn.f32.s32 	%f405, %r162;
	fma.rn.f32 	%f664, %f391, %f405, %f664;
	cvt.rn.f32.s32 	%f406, %r163;
	fma.rn.f32 	%f665, %f391, %f406, %f665;
	cvt.rn.f32.s32 	%f407, %r164;
	fma.rn.f32 	%f666, %f391, %f407, %f666;
	mul.f32 	%f408, %f387, %f390;
	wmma.mma.sync.aligned.row.row.m16n16k16.s32.s8.s8.s32 {%r165, %r166, %r167, %r168, %r169, %r170, %r171, %r172}, {%r83, %r84}, {%r115, %r116}, {%r132, %r132, %r132, %r132, %r132, %r132, %r132, %r132};
	wmma.mma.sync.aligned.row.row.m16n16k16.s32.s8.s8.s32 {%r173, %r174, %r175, %r176, %r177, %r178, %r179, %r180}, {%r95, %r96}, {%r127, %r128}, {%r165, %r166, %r167, %r168, %r169, %r170, %r171, %r172};
	cvt.rn.f32.s32 	%f409, %r173;
	fma.rn.f32 	%f667, %f408, %f409, %f667;
	cvt.rn.f32.s32 	%f410, %r174;
	fma.rn.f32 	%f668, %f408, %f410, %f668;
	cvt.rn.f32.s32 	%f411, %r175;
	fma.rn.f32 	%f669, %f408, %f411, %f669;
	cvt.rn.f32.s32 	%f412, %r176;
	fma.rn.f32 	%f670, %f408, %f412, %f670;
	cvt.rn.f32.s32 	%f413, %r177;
	fma.rn.f32 	%f671, %f408, %f413, %f671;
	cvt.rn.f32.s32 	%f414, %r178;
	fma.rn.f32 	%f672, %f408, %f414, %f672;
	cvt.rn.f32.s32 	%f415, %r179;
	fma.rn.f32 	%f673, %f408, %f415, %f673;
	cvt.rn.f32.s32 	%f416, %r180;
	fma.rn.f32 	%f674, %f408, %f416, %f674;
	wmma.mma.sync.aligned.row.row.m16n16k16.s32.s8.s8.s32 {%r181, %r182, %r183, %r184, %r185, %r186, %r187, %r188}, {%r83, %r84}, {%r118, %r119}, {%r132, %r132, %r132, %r132, %r132, %r132, %r132, %r132};
	wmma.mma.sync.aligned.row.row.m16n16k16.s32.s8.s8.s32 {%r189, %r190, %r191, %r192, %r193, %r194, %r195, %r196}, {%r95, %r96}, {%r130, %r131}, {%r181, %r182, %r183, %r184, %r185, %r186, %r187, %r188};
	cvt.rn.f32.s32 	%f417, %r189;
	fma.rn.f32 	%f675, %f408, %f417, %f675;
	cvt.rn.f32.s32 	%f418, %r190;
	fma.rn.f32 	%f676, %f408, %f418, %f676;
	cvt.rn.f32.s32 	%f419, %r191;
	fma.rn.f32 	%f677, %f408, %f419, %f677;
	cvt.rn.f32.s32 	%f420, %r192;
	fma.rn.f32 	%f678, %f408, %f420, %f678;
	cvt.rn.f32.s32 	%f421, %r193;
	fma.rn.f32 	%f679, %f408, %f421, %f679;
	cvt.rn.f32.s32 	%f422, %r194;
	fma.rn.f32 	%f680, %f408, %f422, %f680;
	cvt.rn.f32.s32 	%f423, %r195;
	fma.rn.f32 	%f681, %f408, %f423, %f681;
	cvt.rn.f32.s32 	%f424, %r196;
	fma.rn.f32 	%f682, %f408, %f424, %f682;
	wmma.mma.sync.aligned.row.row.m16n16k16.s32.s8.s8.s32 {%r197, %r198, %r199, %r200, %r201, %r202, %r203, %r204}, {%r86, %r87}, {%r109, %r110}, {%r132, %r132, %r132, %r132, %r132, %r132, %r132, %r132};
	wmma.mma.sync.aligned.row.row.m16n16k16.s32.s8.s8.s32 {%r205, %r206, %r207, %r208, %r209, %r210, %r211, %r212}, {%r98, %r99}, {%r121, %r122}, {%r197, %r198, %r199, %r200, %r201, %r202, %r203, %r204};
	cvt.rn.f32.s32 	%f425, %r205;
	fma.rn.f32 	%f683, %f391, %f425, %f683;
	cvt.rn.f32.s32 	%f426, %r206;
	fma.rn.f32 	%f684, %f391, %f426, %f684;
	cvt.rn.f32.s32 	%f427, %r207;
	fma.rn.f32 	%f685, %f391, %f427, %f685;
	cvt.rn.f32.s32 	%f428, %r208;
	fma.rn.f32 	%f686, %f391, %f428, %f686;
	cvt.rn.f32.s32 	%f429, %r209;
	fma.rn.f32 	%f687, %f391, %f429, %f687;
	cvt.rn.f32.s32 	%f430, %r210;
	fma.rn.f32 	%f688, %f391, %f430, %f688;
	cvt.rn.f32.s32 	%f431, %r211;
	fma.rn.f32 	%f689, %f391, %f431, %f689;
	cvt.rn.f32.s32 	%f432, %r212;
	fma.rn.f32 	%f690, %f391, %f432, %f690;
	wmma.mma.sync.aligned.row.row.m16n16k16.s32.s8.s8.s32 {%r213, %r214, %r215, %r216, %r217, %r218, %r219, %r220}, {%r86, %r87}, {%r112, %r113}, {%r132, %r132, %r132, %r132, %r132, %r132, %r132, %r132};
	wmma.mma.sync.aligned.row.row.m16n16k16.s32.s8.s8.s32 {%r221, %r222, %r223, %r224, %r225, %r226, %r227, %r228}, {%r98, %r99}, {%r124, %r125}, {%r213, %r214, %r215, %r216, %r217, %r218, %r219, %r220};
	cvt.rn.f32.s32 	%f433, %r221;
	fma.rn.f32 	%f691, %f391, %f433, %f691;
	cvt.rn.f32.s32 	%f434, %r222;
	fma.rn.f32 	%f692, %f391, %f434, %f692;
	cvt.rn.f32.s32 	%f435, %r223;
	fma.rn.f32 	%f693, %f391, %f435, %f693;
	cvt.rn.f32.s32 	%f436, %r224;
	fma.rn.f32 	%f694, %f391, %f436, %f694;
	cvt.rn.f32.s32 	%f437, %r225;
	fma.rn.f32 	%f695, %f391, %f437, %f695;
	cvt.rn.f32.s32 	%f438, %r226;
	fma.rn.f32 	%f696, %f391, %f438, %f696;
	cvt.rn.f32.s32 	%f439, %r227;
	fma.rn.f32 	%f697, %f391, %f439, %f697;
	cvt.rn.f32.s32 	%f440, %r228;
	fma.rn.f32 	%f698, %f391, %f440, %f698;
	wmma.mma.sync.aligned.row.row.m16n16k16.s32.s8.s8.s32 {%r229, %r230, %r231, %r232, %r233, %r234, %r235, %r236}, {%r86, %r87}, {%r115, %r116}, {%r132, %r132, %r132, %r132, %r132, %r132, %r132, %r132};
	wmma.mma.sync.aligned.row.row.m16n16k16.s32.s8.s8.s32 {%r237, %r238, %r239, %r240, %r241, %r242, %r243, %r244}, {%r98, %r99}, {%r127, %r128}, {%r229, %r230, %r231, %r232, %r233, %r234, %r235, %r236};
	cvt.rn.f32.s32 	%f441, %r237;
	fma.rn.f32 	%f699, %f408, %f441, %f699;
	cvt.rn.f32.s32 	%f442, %r238;
	fma.rn.f32 	%f700, %f408, %f442, %f700;
	cvt.rn.f32.s32 	%f443, %r239;
	fma.rn.f32 	%f701, %f408, %f443, %f701;
	cvt.rn.f32.s32 	%f444, %r240;
	fma.rn.f32 	%f702, %f408, %f444, %f702;
	cvt.rn.f32.s32 	%f445, %r241;
	fma.rn.f32 	%f703, %f408, %f445, %f703;
	cvt.rn.f32.s32 	%f446, %r242;
	fma.rn.f32 	%f704, %f408, %f446, %f704;
	cvt.rn.f32.s32 	%f447, %r243;
	fma.rn.f32 	%f705, %f408, %f447, %f705;
	cvt.rn.f32.s32 	%f448, %r244;
	fma.rn.f32 	%f706, %f408, %f448, %f706;
	wmma.mma.sync.aligned.row.row.m16n16k16.s32.s8.s8.s32 {%r245, %r246, %r247, %r248, %r249, %r250, %r251, %r252}, {%r86, %r87}, {%r118, %r119}, {%r132, %r132, %r132, %r132, %r132, %r132, %r132, %r132};
	wmma.mma.sync.aligned.row.row.m16n16k16.s32.s8.s8.s32 {%r253, %r254, %r255, %r256, %r257, %r258, %r259, %r260}, {%r98, %r99}, {%r130, %r131}, {%r245, %r246, %r247, %r248, %r249, %r250, %r251, %r252};
	cvt.rn.f32.s32 	%f449, %r253;
	fma.rn.f32 	%f707, %f408, %f449, %f707;
	cvt.rn.f32.s32 	%f450, %r254;
	fma.rn.f32 	%f708, %f408, %f450, %f708;
	cvt.rn.f32.s32 	%f451, %r255;
	fma.rn.f32 	%f709, %f408, %f451, %f709;
	cvt.rn.f32.s32 	%f452, %r256;
	fma.rn.f32 	%f710, %f408, %f452, %f710;
	cvt.rn.f32.s32 	%f453, %r257;
	fma.rn.f32 	%f711, %f408, %f453, %f711;
	cvt.rn.f32.s32 	%f454, %r258;
	fma.rn.f32 	%f712, %f408, %f454, %f712;
	cvt.rn.f32.s32 	%f455, %r259;
	fma.rn.f32 	%f713, %f408, %f455, %f713;
	cvt.rn.f32.s32 	%f456, %r260;
	fma.rn.f32 	%f714, %f408, %f456, %f714;
	mul.f32 	%f457, %f388, %f389;
	wmma.mma.sync.aligned.row.row.m16n16k16.s32.s8.s8.s32 {%r261, %r262, %r263, %r264, %r265, %r266, %r267, %r268}, {%r89, %r90}, {%r109, %r110}, {%r132, %r132, %r132, %r132, %r132, %r132, %r132, %r132};
	wmma.mma.sync.aligned.row.row.m16n16k16.s32.s8.s8.s32 {%r269, %r270, %r271, %r272, %r273, %r274, %r275, %r276}, {%r101, %r102}, {%r121, %r122}, {%r261, %r262, %r263, %r264, %r265, %r266, %r267, %r268};
	cvt.rn.f32.s32 	%f458, %r269;
	fma.rn.f32 	%f715, %f457, %f458, %f715;
	cvt.rn.f32.s32 	%f459, %r270;
	fma.rn.f32 	%f716, %f457, %f459, %f716;
	cvt.rn.f32.s32 	%f460, %r271;
	fma.rn.f32 	%f717, %f457, %f460, %f717;
	cvt.rn.f32.s32 	%f461, %r272;
	fma.rn.f32 	%f718, %f457, %f461, %f718;
	cvt.rn.f32.s32 	%f462, %r273;
	fma.rn.f32 	%f719, %f457, %f462, %f719;
	cvt.rn.f32.s32 	%f463, %r274;
	fma.rn.f32 	%f720, %f457, %f463, %f720;
	cvt.rn.f32.s32 	%f464, %r275;
	fma.rn.f32 	%f721, %f457, %f464, %f721;
	cvt.rn.f32.s32 	%f465, %r276;
	fma.rn.f32 	%f722, %f457, %f465, %f722;
	wmma.mma.sync.aligned.row.row.m16n16k16.s32.s8.s8.s32 {%r277, %r278, %r279, %r280, %r281, %r282, %r283, %r284}, {%r89, %r90}, {%r112, %r113}, {%r132, %r132, %r132, %r132, %r132, %r132, %r132, %r132};
	wmma.mma.sync.aligned.row.row.m16n16k16.s32.s8.s8.s32 {%r285, %r286, %r287, %r288, %r289, %r290, %r291, %r292}, {%r101, %r102}, {%r124, %r125}, {%r277, %r278, %r279, %r280, %r281, %r282, %r283, %r284};
	cvt.rn.f32.s32 	%f466, %r285;
	fma.rn.f32 	%f723, %f457, %f466, %f723;
	cvt.rn.f32.s32 	%f467, %r286;
	fma.rn.f32 	%f724, %f457, %f467, %f724;
	cvt.rn.f32.s32 	%f468, %r287;
	fma.rn.f32 	%f725, %f457, %f468, %f725;
	cvt.rn.f32.s32 	%f469, %r288;
	fma.rn.f32 	%f726, %f457, %f469, %f726;
	cvt.rn.f32.s32 	%f470, %r289;
	fma.rn.f32 	%f727, %f457, %f470, %f727;
	cvt.rn.f32.s32 	%f471, %r290;
	fma.rn.f32 	%f728, %f457, %f471, %f728;
	cvt.rn.f32.s32 	%f472, %r291;
	fma.rn.f32 	%f729, %f457, %f472, %f729;
	cvt.rn.f32.s32 	%f473, %r292;
	fma.rn.f32 	%f730, %f457, %f473, %f730;
	mul.f32 	%f474, %f388, %f390;
	wmma.mma.sync.aligned.row.row.m16n16k16.s32.s8.s8.s32 {%r293, %r294, %r295, %r296, %r297, %r298, %r299, %r300}, {%r89, %r90}, {%r115, %r116}, {%r132, %r132, %r132, %r132, %r132, %r132, %r132, %r132};
	wmma.mma.sync.aligned.row.row.m16n16k16.s32.s8.s8.s32 {%r301, %r302, %r303, %r304, %r305, %r306, %r307, %r308}, {%r101, %r102}, {%r127, %r128}, {%r293, %r294, %r295, %r296, %r297, %r298, %r299, %r300};
	cvt.rn.f32.s32 	%f475, %r301;
	fma.rn.f32 	%f731, %f474, %f475, %f731;
	cvt.rn.f32.s32 	%f476, %r302;
	fma.rn.f32 	%f732, %f474, %f476, %f732;
	cvt.rn.f32.s32 	%f477, %r303;
	fma.rn.f32 	%f733, %f474, %f477, %f733;
	cvt.rn.f32.s32 	%f478, %r304;
	fma.rn.f32 	%f734, %f474, %f478, %f734;
	cvt.rn.f32.s32 	%f479, %r305;
	fma.rn.f32 	%f735, %f474, %f479, %f735;
	cvt.rn.f32.s32 	%f480, %r306;
	fma.rn.f32 	%f736, %f474, %f480, %f736;
	cvt.rn.f32.s32 	%f481, %r307;
	fma.rn.f32 	%f737, %f474, %f481, %f737;
	cvt.rn.f32.s32 	%f482, %r308;
	fma.rn.f32 	%f738, %f474, %f482, %f738;
	wmma.mma.sync.aligned.row.row.m16n16k16.s32.s8.s8.s32 {%r309, %r310, %r311, %r312, %r313, %r314, %r315, %r316}, {%r89, %r90}, {%r118, %r119}, {%r132, %r132, %r132, %r132, %r132, %r132, %r132, %r132};
	wmma.mma.sync.aligned.row.row.m16n16k16.s32.s8.s8.s32 {%r317, %r318, %r319, %r320, %r321, %r322, %r323, %r324}, {%r101, %r102}, {%r130, %r131}, {%r309, %r310, %r311, %r312, %r313, %r314, %r315, %r316};
	cvt.rn.f32.s32 	%f483, %r317;
	fma.rn.f32 	%f739, %f474, %f483, %f739;
	cvt.rn.f32.s32 	%f484, %r318;
	fma.rn.f32 	%f740, %f474, %f484, %f740;
	cvt.rn.f32.s32 	%f485, %r319;
	fma.rn.f32 	%f741, %f474, %f485, %f741;
	cvt.rn.f32.s32 	%f486, %r320;
	fma.rn.f32 	%f742, %f474, %f486, %f742;
	cvt.rn.f32.s32 	%f487, %r321;
	fma.rn.f32 	%f743, %f474, %f487, %f743;
	cvt.rn.f32.s32 	%f488, %r322;
	fma.rn.f32 	%f744, %f474, %f488, %f744;
	cvt.rn.f32.s32 	%f489, %r323;
	fma.rn.f32 	%f745, %f474, %f489, %f745;
	cvt.rn.f32.s32 	%f490, %r324;
	fma.rn.f32 	%f746, %f474, %f490, %f746;
	wmma.mma.sync.aligned.row.row.m16n16k16.s32.s8.s8.s32 {%r325, %r326, %r327, %r328, %r329, %r330, %r331, %r332}, {%r92, %r93}, {%r109, %r110}, {%r132, %r132, %r132, %r132, %r132, %r132, %r132, %r132};
	wmma.mma.sync.aligned.row.row.m16n16k16.s32.s8.s8.s32 {%r333, %r334, %r335, %r336, %r337, %r338, %r339, %r340}, {%r104, %r105}, {%r121, %r122}, {%r325, %r326, %r327, %r328, %r329, %r330, %r331, %r332};
	cvt.rn.f32.s32 	%f491, %r333;
	fma.rn.f32 	%f747, %f457, %f491, %f747;
	cvt.rn.f32.s32 	%f492, %r334;
	fma.rn.f32 	%f748, %f457, %f492, %f748;
	cvt.rn.f32.s32 	%f493, %r335;
	fma.rn.f32 	%f749, %f457, %f493, %f749;
	cvt.rn.f32.s32 	%f494, %r336;
	fma.rn.f32 	%f750, %f457, %f494, %f750;
	cvt.rn.f32.s32 	%f495, %r337;
	fma.rn.f32 	%f751, %f457, %f495, %f751;
	cvt.rn.f32.s32 	%f496, %r338;
	fma.rn.f32 	%f752, %f457, %f496, %f752;
	cvt.rn.f32.s32 	%f497, %r339;
	fma.rn.f32 	%f753, %f457, %f497, %f753;
	cvt.rn.f32.s32 	%f498, %r340;
	fma.rn.f32 	%f754, %f457, %f498, %f754;
	wmma.mma.sync.aligned.row.row.m16n16k16.s32.s8.s8.s32 {%r341, %r342, %r343, %r344, %r345, %r346, %r347, %r348}, {%r92, %r93}, {%r112, %r113}, {%r132, %r132, %r132, %r132, %r132, %r132, %r132, %r132};
	wmma.mma.sync.aligned.row.row.m16n16k16.s32.s8.s8.s32 {%r349, %r350, %r351, %r352, %r353, %r354, %r355, %r356}, {%r104, %r105}, {%r124, %r125}, {%r341, %r342, %r343, %r344, %r345, %r346, %r347, %r348};
	cvt.rn.f32.s32 	%f499, %r349;
	fma.rn.f32 	%f755, %f457, %f499, %f755;
	cvt.rn.f32.s32 	%f500, %r350;
	fma.rn.f32 	%f756, %f457, %f500, %f756;
	cvt.rn.f32.s32 	%f501, %r351;
	fma.rn.f32 	%f757, %f457, %f501, %f757;
	cvt.rn.f32.s32 	%f502, %r352;
	fma.rn.f32 	%f758, %f457, %f502, %f758;
	cvt.rn.f32.s32 	%f503, %r353;
	fma.rn.f32 	%f759, %f457, %f503, %f759;
	cvt.rn.f32.s32 	%f504, %r354;
	fma.rn.f32 	%f760, %f457, %f504, %f760;
	cvt.rn.f32.s32 	%f505, %r355;
	fma.rn.f32 	%f761, %f457, %f505, %f761;
	cvt.rn.f32.s32 	%f506, %r356;
	fma.rn.f32 	%f762, %f457, %f506, %f762;
	wmma.mma.sync.aligned.row.row.m16n16k16.s32.s8.s8.s32 {%r357, %r358, %r359, %r360, %r361, %r362, %r363, %r364}, {%r92, %r93}, {%r115, %r116}, {%r132, %r132, %r132, %r132, %r132, %r132, %r132, %r132};
	wmma.mma.sync.aligned.row.row.m16n16k16.s32.s8.s8.s32 {%r365, %r366, %r367, %r368, %r369, %r370, %r371, %r372}, {%r104, %r105}, {%r127, %r128}, {%r357, %r358, %r359, %r360, %r361, %r362, %r363, %r364};
	cvt.rn.f32.s32 	%f507, %r365;
	fma.rn.f32 	%f763, %f474, %f507, %f763;
	cvt.rn.f32.s32 	%f508, %r366;
	fma.rn.f32 	%f764, %f474, %f508, %f764;
	cvt.rn.f32.s32 	%f509, %r367;
	fma.rn.f32 	%f765, %f474, %f509, %f765;
	cvt.rn.f32.s32 	%f510, %r368;
	fma.rn.f32 	%f766, %f474, %f510, %f766;
	cvt.rn.f32.s32 	%f511, %r369;
	fma.rn.f32 	%f767, %f474, %f511, %f767;
	cvt.rn.f32.s32 	%f512, %r370;
	fma.rn.f32 	%f768, %f474, %f512, %f768;
	cvt.rn.f32.s32 	%f513, %r371;
	fma.rn.f32 	%f769, %f474, %f513, %f769;
	cvt.rn.f32.s32 	%f514, %r372;
	fma.rn.f32 	%f770, %f474, %f514, %f770;
	wmma.mma.sync.aligned.row.row.m16n16k16.s32.s8.s8.s32 {%r373, %r374, %r375, %r376, %r377, %r378, %r379, %r380}, {%r92, %r93}, {%r118, %r119}, {%r132, %r132, %r132, %r132, %r132, %r132, %r132, %r132};
	wmma.mma.sync.aligned.row.row.m16n16k16.s32.s8.s8.s32 {%r381, %r382, %r383, %r384, %r385, %r386, %r387, %r388}, {%r104, %r105}, {%r130, %r131}, {%r373, %r374, %r375, %r376, %r377, %r378, %r379, %r380};
	cvt.rn.f32.s32 	%f515, %r381;
	fma.rn.f32 	%f771, %f474, %f515, %f771;
	cvt.rn.f32.s32 	%f516, %r382;
	fma.rn.f32 	%f772, %f474, %f516, %f772;
	cvt.rn.f32.s32 	%f517, %r383;
	fma.rn.f32 	%f773, %f474, %f517, %f773;
	cvt.rn.f32.s32 	%f518, %r384;
	fma.rn.f32 	%f774, %f474, %f518, %f774;
	cvt.rn.f32.s32 	%f519, %r385;
	fma.rn.f32 	%f775, %f474, %f519, %f775;
	cvt.rn.f32.s32 	%f520, %r386;
	fma.rn.f32 	%f776, %f474, %f520, %f776;
	cvt.rn.f32.s32 	%f521, %r387;
	fma.rn.f32 	%f777, %f474, %f521, %f777;
	cvt.rn.f32.s32 	%f522, %r388;
	fma.rn.f32 	%f778, %f474, %f522, %f778;
	bar.sync 	0;
	add.s32 	%r413, %r413, 1;
	setp.ne.s32 	%p2, %r413, 0;
	add.s64 	%rd57, %rd57, 32;
	shl.b32 	%r389, %r407, 5;
	add.s32 	%r412, %r412, %r389;
	add.s32 	%r411, %r411, 1;
	add.s32 	%r410, %r410, 1;
	add.s32 	%r409, %r409, 1;
	add.s64 	%rd56, %rd56, 2;
	@%p2 bra 	$L__BB2_2;
$L__BB2_3:
	ld.param.u32 	%r408, [_Z39igemm_output_fp_no_quantize_cuda_kernelIaiEvPT_S1_P6__halfS3_Pfiii_param_6];
	ld.param.u64 	%rd55, [_Z39igemm_output_fp_no_quantize_cuda_kernelIaiEvPT_S1_P6__halfS3_Pfiii_param_4];
	cvta.to.global.u64 	%rd31, %rd55;
	mov.u32 	%r390, %tid.x;
	shl.b32 	%r391, %r390, 1;
	and.b32  	%r392, %r391, 64;
	mov.u32 	%r393, %ctaid.y;
	shl.b32 	%r394, %r393, 7;
	or.b32  	%r395, %r392, %r394;
	and.b32  	%r396, %r390, 960;
	mov.u32 	%r397, %ctaid.x;
	shl.b32 	%r398, %r397, 8;
	add.s32 	%r399, %r398, %r396;
	mad.lo.s32 	%r400, %r395, %r408, %r399;
	mul.wide.s32 	%rd32, %r400, 4;
	add.s64 	%rd33, %rd31, %rd32;
	wmma.store.d.sync.aligned.row.m16n16k16.global.f32 	[%rd33], {%f651, %f652, %f653, %f654, %f655, %f656, %f657, %f658}, %r408;
	add.s64 	%rd34, %rd33, 64;
	wmma.store.d.sync.aligned.row.m16n16k16.global.f32 	[%rd34], {%f659, %f660, %f661, %f662, %f663, %f664, %f665, %f666}, %r408;
	add.s64 	%rd35, %rd33, 128;
	wmma.store.d.sync.aligned.row.m16n16k16.global.f32 	[%rd35], {%f667, %f668, %f669, %f670, %f671, %f672, %f673, %f674}, %r408;
	add.s64 	%rd36, %rd33, 192;
	wmma.store.d.sync.aligned.row.m16n16k16.global.f32 	[%rd36], {%f675, %f676, %f677, %f678, %f679, %f680, %f681, %f682}, %r408;
	shl.b32 	%r401, %r408, 4;
	add.s32 	%r402, %r400, %r401;
	mul.wide.s32 	%rd37, %r402, 4;
	add.s64 	%rd38, %rd31, %rd37;
	wmma.store.d.sync.aligned.row.m16n16k16.global.f32 	[%rd38], {%f683, %f684, %f685, %f686, %f687, %f688, %f689, %f690}, %r408;
	add.s64 	%rd39, %rd38, 64;
	wmma.store.d.sync.aligned.row.m16n16k16.global.f32 	[%rd39], {%f691, %f692, %f693, %f694, %f695, %f696, %f697, %f698}, %r408;
	add.s64 	%rd40, %rd38, 128;
	wmma.store.d.sync.aligned.row.m16n16k16.global.f32 	[%rd40], {%f699, %f700, %f701, %f702, %f703, %f704, %f705, %f706}, %r408;
	add.s64 	%rd41, %rd38, 192;
	wmma.store.d.sync.aligned.row.m16n16k16.global.f32 	[%rd41], {%f707, %f708, %f709, %f710, %f711, %f712, %f713, %f714}, %r408;
	shl.b32 	%r403, %r408, 5;
	add.s32 	%r404, %r400, %r403;
	mul.wide.s32 	%rd42, %r404, 4;
	add.s64 	%rd43, %rd31, %rd42;
	wmma.store.d.sync.aligned.row.m16n16k16.global.f32 	[%rd43], {%f715, %f716, %f717, %f718, %f719, %f720, %f721, %f722}, %r408;
	add.s64 	%rd44, %rd43, 64;
	wmma.store.d.sync.aligned.row.m16n16k16.global.f32 	[%rd44], {%f723, %f724, %f725, %f726, %f727, %f728, %f729, %f730}, %r408;
	add.s64 	%rd45, %rd43, 128;
	wmma.store.d.sync.aligned.row.m16n16k16.global.f32 	[%rd45], {%f731, %f732, %f733, %f734, %f735, %f736, %f737, %f738}, %r408;
	add.s64 	%rd46, %rd43, 192;
	wmma.store.d.sync.aligned.row.m16n16k16.global.f32 	[%rd46], {%f739, %f740, %f741, %f742, %f743, %f744, %f745, %f746}, %r408;
	add.s32 	%r405, %r404, %r401;
	mul.wide.s32 	%rd47, %r405, 4;
	add.s64 	%rd48, %rd31, %rd47;
	wmma.store.d.sync.aligned.row.m16n16k16.global.f32 	[%rd48], {%f747, %f748, %f749, %f750, %f751, %f752, %f753, %f754}, %r408;
	add.s64 	%rd49, %rd48, 64;
	wmma.store.d.sync.aligned.row.m16n16k16.global.f32 	[%rd49], {%f755, %f756, %f757, %f758, %f759, %f760, %f761, %f762}, %r408;
	add.s64 	%rd50, %rd48, 128;
	wmma.store.d.sync.aligned.row.m16n16k16.global.f32 	[%rd50], {%f763, %f764, %f765, %f766, %f767, %f768, %f769, %f770}, %r408;
	add.s64 	%rd51, %rd48, 192;
	wmma.store.d.sync.aligned.row.m16n16k16.global.f32 	[%rd51], {%f771, %f772, %f773, %f774, %f775, %f776, %f777, %f778}, %r408;
	ret;

}


// ===== COMPILED SASS (sm_100) =====

	.target	sm_100

	.elftype	@"ET_EXEC"


//--------------------- .note.nv.tkinfo           --------------------------
	.section	.note.nv.tkinfo,"",@"SHT_NOTE"
	.sectionflags	@"SHF_NOTE_NV_TKINFO"
	.tkinfo
        /*0018*/ 	.word	0x00000002
        /*0030*/ 	.string	""
        /*0030*/ 	.string	"ptxas"
        /*0030*/ 	.string	"Cuda compilation tools, release 13.0, V13.0.88"
        /*0030*/ 	.string	"Build cuda_13.0.r13.0/compiler.36424714_0"
        /*0030*/ 	.string	"-arch sm_100 -m 64 "



//--------------------- .note.nv.cuinfo           --------------------------
	.section	.note.nv.cuinfo,"",@"SHT_NOTE"
	.sectionflags	@"SHF_NOTE_NV_CUINFO"
        /*0018*/ 	.short	0x0002
        /*001a*/ 	.short	0x0064
        /*001c*/ 	.short	0x0082
	.zero		2


//--------------------- .nv.info                  --------------------------
	.section	.nv.info,"",@"SHT_CUDA_INFO"
	.align	4


	//----- nvinfo : EIATTR_REGCOUNT
	.align		4
        /*0000*/ 	.byte	0x04, 0x2f
        /*0002*/ 	.short	(.L_10 - .L_9)
	.align		4
.L_9:
        /*0004*/ 	.word	index@(_Z16generateInt8DataPaij)
        /*0008*/ 	.word	0x0000001f


	//----- nvinfo : EIATTR_FRAME_SIZE
	.align		4
.L_10:
        /*000c*/ 	.byte	0x04, 0x11
        /*000e*/ 	.short	(.L_12 - .L_11)
	.align		4
.L_11:
        /*0010*/ 	.word	index@(_Z16generateInt8DataPaij)
        /*0014*/ 	.word	0x00000030


	//----- nvinfo : EIATTR_REGCOUNT
	.align		4
.L_12:
        /*0018*/ 	.byte	0x04, 0x2f
        /*001a*/ 	.short	(.L_14 - .L_13)
	.align		4
.L_13:
        /*001c*/ 	.word	index@(_Z16generateHalfDataP6__halfij)
        /*0020*/ 	.word	0x0000001f


	//----- nvinfo : EIATTR_FRAME_SIZE
	.align		4
.L_14:
        /*0024*/ 	.byte	0x04, 0x11
        /*0026*/ 	.short	(.L_16 - .L_15)
	.align		4
.L_15:
        /*0028*/ 	.word	index@(_Z16generateHalfDataP6__halfij)
        /*002c*/ 	.word	0x00000030


	//----- nvinfo : EIATTR_REGCOUNT
	.align		4
.L_16:
        /*0030*/ 	.byte	0x04, 0x2f
        /*0032*/ 	.short	(.L_18 - .L_17)
	.align		4
.L_17:
        /*0034*/ 	.word	index@(_Z39igemm_output_fp_no_quantize_cuda_kernelIaiEvPT_S1_P6__halfS3_Pfiii)
        /*0038*/ 	.word	0x000000ff


	//----- nvinfo : EIATTR_FRAME_SIZE
	.align		4
.L_18:
        /*003c*/ 	.byte	0x04, 0x11
        /*003e*/ 	.short	(.L_20 - .L_19)
	.align		4
.L_19:
        /*0040*/ 	.word	index@(_Z39igemm_output_fp_no_quantize_cuda_kernelIaiEvPT_S1_P6__halfS3_Pfiii)
        /*0044*/ 	.word	0x00000000


	//----- nvinfo : EIATTR_MIN_STACK_SIZE
	.align		4
.L_20:
        /*0048*/ 	.byte	0x04, 0x12
        /*004a*/ 	.short	(.L_22 - .L_21)
	.align		4
.L_21:
        /*004c*/ 	.word	index@(_Z39igemm_output_fp_no_quantize_cuda_kernelIaiEvPT_S1_P6__halfS3_Pfiii)
        /*0050*/ 	.word	0x00000000


	//----- nvinfo : EIATTR_MIN_STACK_SIZE
	.align		4
.L_22:
        /*0054*/ 	.byte	0x04, 0x12
        /*0056*/ 	.short	(.L_24 - .L_23)
	.align		4
.L_23:
        /*0058*/ 	.word	index@(_Z16generateHalfDataP6__halfij)
        /*005c*/ 	.word	0x00000030


	//----- nvinfo : EIATTR_MIN_STACK_SIZE
	.align		4
.L_24:
        /*0060*/ 	.byte	0x04, 0x12
        /*0062*/ 	.short	(.L_26 - .L_25)
	.align		4
.L_25:
        /*0064*/ 	.word	index@(_Z16generateInt8DataPaij)
        /*0068*/ 	.word	0x00000030
.L_26:


//--------------------- .nv.compat                --------------------------
	.section	.nv.compat,"",@"SHT_CUDA_COMPAT_INFO"
	.align	4
        /*0000*/ 	.byte	0x02, 0x09, 0x00, 0x00, 0x02, 0x02, 0x01, 0x00, 0x02, 0x05, 0x05, 0x00, 0x03, 0x07, 0x01, 0x01
        /*0010*/ 	.byte	0x02, 0x03, 0x00, 0x00, 0x02, 0x06, 0x01, 0x00, 0x04, 0x0b, 0x08, 0x00, 0x01, 0x00, 0x00, 0x00
        /*0020*/ 	.byte	0x00, 0x00, 0x00, 0x00


//--------------------- .nv.info._Z39igemm_output_fp_no_quantize_cuda_kernelIaiEvPT_S1_P6__halfS3_Pfiii --------------------------
	.section	.nv.info._Z39igemm_output_fp_no_quantize_cuda_kernelIaiEvPT_S1_P6__halfS3_Pfiii,"",@"SHT_CUDA_INFO"
	.sectionflags	@""
	.align	4


	//----- nvinfo : EIATTR_CUDA_API_VERSION
	.align		4
        /*0000*/ 	.byte	0x04, 0x37
        /*0002*/ 	.short	(.L_28 - .L_27)
.L_27:
        /*0004*/ 	.word	0x00000082


	//----- nvinfo : EIATTR_KPARAM_INFO
	.align		4
.L_28:
        /*0008*/ 	.byte	0x04, 0x17
        /*000a*/ 	.short	(.L_30 - .L_29)
.L_29:
        /*000c*/ 	.word	0x00000000
        /*0010*/ 	.short	0x0007
        /*0012*/ 	.short	0x0030
        /*0014*/ 	.byte	0x00, 0xf0, 0x11, 0x00


	//----- nvinfo : EIATTR_KPARAM_INFO
	.align		4
.L_30:
        /*0018*/ 	.byte	0x04, 0x17
        /*001a*/ 	.short	(.L_32 - .L_31)
.L_31:
        /*001c*/ 	.word	0x00000000
        /*0020*/ 	.short	0x0006
        /*0022*/ 	.short	0x002c
        /*0024*/ 	.byte	0x00, 0xf0, 0x11, 0x00


	//----- nvinfo : EIATTR_KPARAM_INFO
	.align		4
.L_32:
        /*0028*/ 	.byte	0x04, 0x17
        /*002a*/ 	.short	(.L_34 - .L_33)
.L_33:
        /*002c*/ 	.word	0x00000000
        /*0030*/ 	.short	0x0005
        /*0032*/ 	.short	0x0028
        /*0034*/ 	.byte	0x00, 0xf0, 0x11, 0x00


	//----- nvinfo : EIATTR_KPARAM_INFO
	.align		4
.L_34:
        /*0038*/ 	.byte	0x04, 0x17
        /*003a*/ 	.short	(.L_36 - .L_35)
.L_35:
        /*003c*/ 	.word	0x00000000
        /*0040*/ 	.short	0x0004
        /*0042*/ 	.short	0x0020
        /*0044*/ 	.byte	0x00, 0xf5, 0x21, 0x00


	//----- nvinfo : EIATTR_KPARAM_INFO
	.align		4
.L_36:
        /*0048*/ 	.byte	0x04, 0x17
        /*004a*/ 	.short	(.L_38 - .L_37)
.L_37:
        /*004c*/ 	.word	0x00000000
        /*0050*/ 	.short	0x0003
        /*0052*/ 	.short	0x0018
        /*0054*/ 	.byte	0x00, 0xf5, 0x21, 0x00


	//----- nvinfo : EIATTR_KPARAM_INFO
	.align		4
.L_38:
        /*0058*/ 	.byte	0x04, 0x17
        /*005a*/ 	.short	(.L_40 - .L_39)
.L_39:
        /*005c*/ 	.word	0x00000000
        /*0060*/ 	.short	0x0002
        /*0062*/ 	.short	0x0010
        /*0064*/ 	.byte	0x00, 0xf5, 0x21, 0x00


	//----- nvinfo : EIATTR_KPARAM_INFO
	.align		4
.L_40:
        /*0068*/ 	.byte	0x04, 0x17
        /*006a*/ 	.short	(.L_42 - .L_41)
.L_41:
        /*006c*/ 	.word	0x00000000
        /*0070*/ 	.short	0x0001
        /*0072*/ 	.short	0x0008
        /*0074*/ 	.byte	0x00, 0xf5, 0x21, 0x00


	//----- nvinfo : EIATTR_KPARAM_INFO
	.align		4
.L_42:
        /*0078*/ 	.byte	0x04, 0x17
        /*007a*/ 	.short	(.L_44 - .L_43)
.L_43:
        /*007c*/ 	.word	0x00000000
        /*0080*/ 	.short	0x0000
        /*0082*/ 	.short	0x0000
        /*0084*/ 	.byte	0x00, 0xf5, 0x21, 0x00


	//----- nvinfo : EIATTR_SPARSE_MMA_MASK
	.align		4
.L_44:
        /*0088*/ 	.byte	0x03, 0x50
        /*008a*/ 	.short	0x0000


	//----- nvinfo : EIATTR_WMMA_USED
	.align		4
        /*008c*/ 	.byte	0x01, 0x2b
	.zero		2


	//----- nvinfo : EIATTR_MAXREG_COUNT
	.align		4
        /*0090*/ 	.byte	0x03, 0x1b
        /*0092*/ 	.short	0x00ff


	//----- nvinfo : EIATTR_NUM_BARRIERS
	.align		4
        /*0094*/ 	.byte	0x02, 0x4c
        /*0096*/ 	.byte	0x01
	.zero		1


	//----- nvinfo : EIATTR_MERCURY_ISA_VERSION
	.align		4
        /*0098*/ 	.byte	0x03, 0x5f
        /*009a*/ 	.short	0x0101


	//----- nvinfo : EIATTR_VRC_CTA_INIT_COUNT
	.align		4
        /*009c*/ 	.byte	0x02, 0x4a
	.zero		1
	.zero		1


	//----- nvinfo : EIATTR_EXIT_INSTR_OFFSETS
	.align		4
        /*00a0*/ 	.byte	0x04, 0x1c
        /*00a2*/ 	.short	(.L_46 - .L_45)


	//   ....[0]....
.L_45:
        /*00a4*/ 	.word	0x000030a0


	//----- nvinfo : EIATTR_CBANK_PARAM_SIZE
	.align		4
.L_46:
        /*00a8*/ 	.byte	0x03, 0x19
        /*00aa*/ 	.short	0x0034


	//----- nvinfo : EIATTR_PARAM_CBANK
	.align		4
        /*00ac*/ 	.byte	0x04, 0x0a
        /*00ae*/ 	.short	(.L_48 - .L_47)
	.align		4
.L_47:
        /*00b0*/ 	.word	index@(.nv.constant0._Z39igemm_output_fp_no_quantize_cuda_kernelIaiEvPT_S1_P6__halfS3_Pfiii)
        /*00b4*/ 	.short	0x0380
        /*00b6*/ 	.short	0x0034


	//----- nvinfo : EIATTR_SW_WAR
	.align		4
.L_48:
        /*00b8*/ 	.byte	0x04, 0x36
        /*00ba*/ 	.short	(.L_50 - .L_49)
.L_49:
        /*00bc*/ 	.word	0x00000008
.L_50:


//--------------------- .nv.info._Z16generateHalfDataP6__halfij --------------------------
	.section	.nv.info._Z16generateHalfDataP6__halfij,"",@"SHT_CUDA_INFO"
	.sectionflags	@""
	.align	4


	//----- nvinfo : EIATTR_CUDA_API_VERSION
	.align		4
        /*0000*/ 	.byte	0x04, 0x37
        /*0002*/ 	.short	(.L_52 - .L_51)
.L_51:
        /*0004*/ 	.word	0x00000082


	//----- nvinfo : EIATTR_KPARAM_INFO
	.align		4
.L_52:
        /*0008*/ 	.byte	0x04, 0x17
        /*000a*/ 	.short	(.L_54 - .L_53)
.L_53:
        /*000c*/ 	.word	0x00000000
        /*0010*/ 	.short	0x0002
        /*0012*/ 	.short	0x000c
        /*0014*/ 	.byte	0x00, 0xf0, 0x11, 0x00


	//----- nvinfo : EIATTR_KPARAM_INFO
	.align		4
.L_54:
        /*0018*/ 	.byte	0x04, 0x17
        /*001a*/ 	.short	(.L_56 - .L_55)
.L_55:
        /*001c*/ 	.word	0x00000000
        /*0020*/ 	.short	0x0001
        /*0022*/ 	.short	0x0008
        /*0024*/ 	.byte	0x00, 0xf0, 0x11, 0x00


	//----- nvinfo : EIATTR_KPARAM_INFO
	.align		4
.L_56:
        /*0028*/ 	.byte	0x04, 0x17
        /*002a*/ 	.short	(.L_58 - .L_57)
.L_57:
        /*002c*/ 	.word	0x00000000
        /*0030*/ 	.short	0x0000
        /*0032*/ 	.short	0x0000
        /*0034*/ 	.byte	0x00, 0xf5, 0x21, 0x00


	//----- nvinfo : EIATTR_SPARSE_MMA_MASK
	.align		4
.L_58:
        /*0038*/ 	.byte	0x03, 0x50
        /*003a*/ 	.short	0x0000


	//----- nvinfo : EIATTR_MAXREG_COUNT
	.align		4
        /*003c*/ 	.byte	0x03, 0x1b
        /*003e*/ 	.short	0x00ff


	//----- nvinfo : EIATTR_MERCURY_ISA_VERSION
	.align		4
        /*0040*/ 	.byte	0x03, 0x5f
        /*0042*/ 	.short	0x0101


	//----- nvinfo : EIATTR_VRC_CTA_INIT_COUNT
	.align		4
        /*0044*/ 	.byte	0x02, 0x4a
	.zero		1
	.zero		1


	//----- nvinfo : EIATTR_EXIT_INSTR_OFFSETS
	.align		4
        /*0048*/ 	.byte	0x04, 0x1c
        /*004a*/ 	.short	(.L_60 - .L_59)


	//   ....[0]....
.L_59:
        /*004c*/ 	.word	0x00002660


	//   ....[1]....
        /*0050*/ 	.word	0x00002770


	//----- nvinfo : EIATTR_CRS_STACK_SIZE
	.align		4
.L_60:
        /*0054*/ 	.byte	0x04, 0x1e
        /*0056*/ 	.short	(.L_62 - .L_61)
.L_61:
        /*0058*/ 	.word	0x00000000


	//----- nvinfo : EIATTR_CBANK_PARAM_SIZE
	.align		4
.L_62:
        /*005c*/ 	.byte	0x03, 0x19
        /*005e*/ 	.short	0x0010


	//----- nvinfo : EIATTR_PARAM_CBANK
	.align		4
        /*0060*/ 	.byte	0x04, 0x0a
        /*0062*/ 	.short	(.L_64 - .L_63)
	.align		4
.L_63:
        /*0064*/ 	.word	index@(.nv.constant0._Z16generateHalfDataP6__halfij)
        /*0068*/ 	.short	0x0380
        /*006a*/ 	.short	0x0010


	//----- nvinfo : EIATTR_SW_WAR
	.align		4
.L_64:
        /*006c*/ 	.byte	0x04, 0x36
        /*006e*/ 	.short	(.L_66 - .L_65)
.L_65:
        /*0070*/ 	.word	0x00000008
.L_66:


//--------------------- .nv.info._Z16generateInt8DataPaij --------------------------
	.section	.nv.info._Z16generateInt8DataPaij,"",@"SHT_CUDA_INFO"
	.sectionflags	@""
	.align	4


	//----- nvinfo : EIATTR_CUDA_API_VERSION
	.align		4
        /*0000*/ 	.byte	0x04, 0x37
        /*0002*/ 	.short	(.L_68 - .L_67)
.L_67:
        /*0004*/ 	.word	0x00000082


	//----- nvinfo : EIATTR_KPARAM_INFO
	.align		4
.L_68:
        /*0008*/ 	.byte	0x04, 0x17
        /*000a*/ 	.short	(.L_70 - .L_69)
.L_69:
        /*000c*/ 	.word	0x00000000
        /*0010*/ 	.short	0x0002
        /*0012*/ 	.short	0x000c
        /*0014*/ 	.byte	0x00, 0xf0, 0x11, 0x00


	//----- nvinfo : EIATTR_KPARAM_INFO
	.align		4
.L_70:
        /*0018*/ 	.byte	0x04, 0x17
        /*001a*/ 	.short	(.L_72 - .L_71)
.L_71:
        /*001c*/ 	.word	0x00000000
        /*0020*/ 	.short	0x0001
        /*0022*/ 	.short	0x0008
        /*0024*/ 	.byte	0x00, 0xf0, 0x11, 0x00


	//----- nvinfo : EIATTR_KPARAM_INFO
	.align		4
.L_72:
        /*0028*/ 	.byte	0x04, 0x17
        /*002a*/ 	.short	(.L_74 - .L_73)
.L_73:
        /*002c*/ 	.word	0x00000000
        /*0030*/ 	.short	0x0000
        /*0032*/ 	.short	0x0000
        /*0034*/ 	.byte	0x00, 0xf5, 0x21, 0x00


	//----- nvinfo : EIATTR_SPARSE_MMA_MASK
	.align		4
.L_74:
        /*0038*/ 	.byte	0x03, 0x50
        /*003a*/ 	.short	0x0000


	//----- nvinfo : EIATTR_MAXREG_COUNT
	.align		4
        /*003c*/ 	.byte	0x03, 0x1b
        /*003e*/ 	.short	0x00ff


	//----- nvinfo : EIATTR_MERCURY_ISA_VERSION
	.align		4
        /*0040*/ 	.byte	0x03, 0x5f
        /*0042*/ 	.short	0x0101


	//----- nvinfo : EIATTR_VRC_CTA_INIT_COUNT
	.align		4
        /*0044*/ 	.byte	0x02, 0x4a
	.zero		1
	.zero		1


	//----- nvinfo : EIATTR_EXIT_INSTR_OFFSETS
	.align		4
        /*0048*/ 	.byte	0x04, 0x1c
        /*004a*/ 	.short	(.L_76 - .L_75)


	//   ....[0]....
.L_75:
        /*004c*/ 	.word	0x00002650


	//   ....[1]....
        /*0050*/ 	.word	0x00002770


	//----- nvinfo : EIATTR_CRS_STACK_SIZE
	.align		4
.L_76:
        /*0054*/ 	.byte	0x04, 0x1e
        /*0056*/ 	.short	(.L_78 - .L_77)
.L_77:
        /*0058*/ 	.word	0x00000000


	//----- nvinfo : EIATTR_CBANK_PARAM_SIZE
	.align		4
.L_78:
        /*005c*/ 	.byte	0x03, 0x19
        /*005e*/ 	.short	0x0010


	//----- nvinfo : EIATTR_PARAM_CBANK
	.align		4
        /*0060*/ 	.byte	0x04, 0x0a
        /*0062*/ 	.short	(.L_80 - .L_79)
	.align		4
.L_79:
        /*0064*/ 	.word	index@(.nv.constant0._Z16generateInt8DataPaij)
        /*0068*/ 	.short	0x0380
        /*006a*/ 	.short	0x0010


	//----- nvinfo : EIATTR_SW_WAR
	.align		4
.L_80:
        /*006c*/ 	.byte	0x04, 0x36
        /*006e*/ 	.short	(.L_82 - .L_81)
.L_81:
        /*0070*/ 	.word	0x00000008
.L_82:


//--------------------- .nv.callgraph             --------------------------
	.section	.nv.callgraph,"",@"SHT_CUDA_CALLGRAPH"
	.align	4
	.sectionentsize	8
	.align		4
        /*0000*/ 	.word	0x00000000
	.align		4
        /*0004*/ 	.word	0xffffffff
	.align		4
        /*0008*/ 	.word	0x00000000
	.align		4
        /*000c*/ 	.word	0xfffffffe
	.align		4
        /*0010*/ 	.word	0x00000000
	.align		4
        /*0014*/ 	.word	0xfffffffd
	.align		4
        /*0018*/ 	.word	0x00000000
	.align		4
        /*001c*/ 	.word	0xfffffffc


//--------------------- .nv.constant4             --------------------------
	.section	.nv.constant4,"a",@progbits
	.align	8
	.align		8
.nv.constant4:
        /*0000*/ 	.dword	precalc_xorwow_matrix
	.align		8
        /*0008*/ 	.dword	precalc_xorwow_offset_matrix
	.align		8
        /*0010*/ 	.dword	mrg32k3aM1
	.align		8
        /*0018*/ 	.dword	mrg32k3aM2
	.align		8
        /*0020*/ 	.dword	mrg32k3aM1SubSeq
	.align		8
        /*0028*/ 	.dword	mrg32k3aM2SubSeq
	.align		8
        /*0030*/ 	.dword	mrg32k3aM1Seq
	.align		8
        /*0038*/ 	.dword	mrg32k3aM2Seq


//--------------------- .nv.constant3             --------------------------
	.section	.nv.constant3,"a",@progbits
	.align	8
.nv.constant3:
	.type		__cr_lgamma_table,@object
	.size		__cr_lgamma_table,(.L_8 - __cr_lgamma_table)
__cr_lgamma_table:
        /*0000*/ 	.byte	0x00, 0x00, 0x00, 0x00, 0x00, 0x00, 0x00, 0x00, 0x00, 0x00, 0x00, 0x00, 0x00, 0x00, 0x00, 0x00
        /*0010*/ 	.byte	0xef, 0x39, 0xfa, 0xfe, 0x42, 0x2e, 0xe6, 0x3f, 0x02, 0x20, 0x2a, 0xfa, 0x0b, 0xab, 0xfc, 0x3f
        /*0020*/ 	.byte	0xf9, 0x2c, 0x92, 0x7c, 0xa7, 0x6c, 0x09, 0x40, 0xc9, 0x79, 0x44, 0x3c, 0x64, 0x26, 0x13, 0x40
        /*0030*/ 	.byte	0xca, 0x01, 0xcf, 0x3a, 0x27, 0x51, 0x1a, 0x40, 0x30, 0xcc, 0x2d, 0xf3, 0xe1, 0x0c, 0x21, 0x40
        /*0040*/ 	.byte	0x0d, 0xb7, 0xfc, 0x82, 0x8e, 0x35, 0x25, 0x40
.L_8:


//--------------------- .text._Z39igemm_output_fp_no_quantize_cuda_kernelIaiEvPT_S1_P6__halfS3_Pfiii --------------------------
	.section	.text._Z39igemm_output_fp_no_quantize_cuda_kernelIaiEvPT_S1_P6__halfS3_Pfiii,"ax",@progbits
	.align	128
        .global         _Z39igemm_output_fp_no_quantize_cuda_kernelIaiEvPT_S1_P6__halfS3_Pfiii
        .type           _Z39igemm_output_fp_no_quantize_cuda_kernelIaiEvPT_S1_P6__halfS3_Pfiii,@function
        .size           _Z39igemm_output_fp_no_quantize_cuda_kernelIaiEvPT_S1_P6__halfS3_Pfiii,(.L_x_27 - _Z39igemm_output_fp_no_quantize_cuda_kernelIaiEvPT_S1_P6__halfS3_Pfiii)
        .other          _Z39igemm_output_fp_no_quantize_cuda_kernelIaiEvPT_S1_P6__halfS3_Pfiii,@"STO_CUDA_ENTRY STV_DEFAULT"
_Z39igemm_output_fp_no_quantize_cuda_kernelIaiEvPT_S1_P6__halfS3_Pfiii:
.text._Z39igemm_output_fp_no_quantize_cuda_kernelIaiEvPT_S1_P6__halfS3_Pfiii:
[----:B------:R-:W-:Y:S01]  /*0000*/  LDC R1, c[0x0][0x37c] ;  /* 0x0000df00ff017b82 */ /* 0x000fe20000000800 */
[----:B------:R-:W0:Y:S07]  /*0010*/  S2R R87, SR_TID.X ;  /* 0x0000000000577919 */ /* 0x000e2e0000002100 */
[----:B------:R-:W1:Y:S01]  /*0020*/  LDC R4, c[0x0][0x3ac] ;  /* 0x0000eb00ff047b82 */ /* 0x000e620000000800 */
[----:B------:R-:W2:Y:S01]  /*0030*/  LDCU UR5, c[0x0][0x3b0] ;  /* 0x00007600ff0577ac */ /* 0x000ea20008000800 */
[----:B------:R-:W-:Y:S01]  /*0040*/  IMAD.MOV.U32 R245, RZ, RZ, RZ ;  /* 0x000000fffff57224 */ /* 0x000fe200078e00ff */
[----:B------:R-:W3:Y:S01]  /*0050*/  S2R R222, SR_CTAID.X ;  /* 0x0000000000de7919 */ /* 0x000ee20000002500 */
[----:B------:R-:W-:-:S02]  /*0060*/  CS2R R220, SRZ ;  /* 0x0000000000dc7805 */ /* 0x000fc4000001ff00 */
[----:B------:R-:W-:Y:S02]  /*0070*/  CS2R R218, SRZ ;  /* 0x0000000000da7805 */ /* 0x000fe4000001ff00 */
[----:B------:R-:W-:Y:S01]  /*0080*/  CS2R R216, SRZ ;  /* 0x0000000000d87805 */ /* 0x000fe2000001ff00 */
[----:B------:R-:W4:Y:S01]  /*0090*/  S2R R85, SR_CTAID.Y ;  /* 0x0000000000557919 */ /* 0x000f220000002600 */
[----:B------:R-:W5:Y:S01]  /*00a0*/  LDC.64 R246, c[0x0][0x3a0] ;  /* 0x0000e800fff67b82 */ /* 0x000f620000000a00 */
[----:B------:R-:W-:Y:S02]  /*00b0*/  CS2R R212, SRZ ;  /* 0x0000000000d47805 */ /* 0x000fe4000001ff00 */
[----:B------:R-:W-:Y:S01]  /*00c0*/  CS2R R210, SRZ ;  /* 0x0000000000d27805 */ /* 0x000fe2000001ff00 */
[----:B------:R-:W4:Y:S01]  /*00d0*/  S2R R244, SR_LANEID ;  /* 0x0000000000f47919 */ /* 0x000f220000000000 */
[----:B------:R-:W-:Y:S02]  /*00e0*/  CS2R R206, SRZ ;  /* 0x0000000000ce7805 */ /* 0x000fe4000001ff00 */
[----:B------:R-:W-:-:S02]  /*00f0*/  CS2R R204, SRZ ;  /* 0x0000000000cc7805 */ /* 0x000fc4000001ff00 */
[----:B------:R-:W-:Y:S02]  /*0100*/  CS2R R202, SRZ ;  /* 0x0000000000ca7805 */ /* 0x000fe4000001ff00 */
[----:B------:R-:W-:Y:S02]  /*0110*/  CS2R R200, SRZ ;  /* 0x0000000000c87805 */ /* 0x000fe4000001ff00 */
[----:B------:R-:W-:Y:S02]  /*0120*/  CS2R R198, SRZ ;  /* 0x0000000000c67805 */ /* 0x000fe4000001ff00 */
[----:B------:R-:W-:Y:S02]  /*0130*/  CS2R R196, SRZ ;  /* 0x0000000000c47805 */ /* 0x000fe4000001ff00 */
[----:B------:R-:W-:Y:S01]  /*0140*/  CS2R R194, SRZ ;  /* 0x0000000000c27805 */ /* 0x000fe2000001ff00 */
[----:B--2---:R-:W-:Y:S01]  /*0150*/  UISETP.GE.AND UP0, UPT, UR5, 0x20, UPT ;  /* 0x000000200500788c */ /* 0x004fe2000bf06270 */
[----:B------:R-:W-:-:S02]  /*0160*/  CS2R R192, SRZ ;  /* 0x0000000000c07805 */ /* 0x000fc4000001ff00 */
[----:B------:R-:W-:Y:S02]  /*0170*/  CS2R R190, SRZ ;  /* 0x0000000000be7805 */ /* 0x000fe4000001ff00 */
[----:B------:R-:W-:Y:S02]  /*0180*/  CS2R R188, SRZ ;  /* 0x0000000000bc7805 */ /* 0x000fe4000001ff00 */
[----:B------:R-:W-:Y:S02]  /*0190*/  CS2R R186, SRZ ;  /* 0x0000000000ba7805 */ /* 0x000fe4000001ff00 */
[----:B-1----:R-:W-:Y:S02]  /*01a0*/  SHF.R.U32.HI R2, RZ, 0x1, R4 ;  /* 0x00000001ff027819 */ /* 0x002fe40000011604 */
[----:B------:R-:W-:Y:S02]  /*01b0*/  CS2R R184, SRZ ;  /* 0x0000000000b87805 */ /* 0x000fe4000001ff00 */
[----:B------:R-:W-:-:S02]  /*01c0*/  CS2R R182, SRZ ;  /* 0x0000000000b67805 */ /* 0x000fc4000001ff00 */
[----:B------:R-:W-:Y:S02]  /*01d0*/  CS2R R180, SRZ ;  /* 0x0000000000b47805 */ /* 0x000fe4000001ff00 */
[----:B------:R-:W-:Y:S02]  /*01e0*/  CS2R R26, SRZ ;  /* 0x00000000001a7805 */ /* 0x000fe4000001ff00 */
[----:B------:R-:W-:Y:S02]  /*01f0*/  CS2R R8, SRZ ;  /* 0x0000000000087805 */ /* 0x000fe4000001ff00 */
[----:B------:R-:W-:Y:S01]  /*0200*/  CS2R R10, SRZ ;  /* 0x00000000000a7805 */ /* 0x000fe2000001ff00 */
[C---:B0-----:R-:W-:Y:S01]  /*0210*/  IMAD.SHL.U32 R0, R87.reuse, 0x2, RZ ;  /* 0x0000000257007824 */ /* 0x041fe200078e00ff */
[----:B------:R-:W-:Y:S02]  /*0220*/  LOP3.LUT R3, R87, 0x3c0, RZ, 0xc0, !PT ;  /* 0x000003c057037812 */ /* 0x000fe400078ec0ff */
[----:B------:R-:W-:-:S02]  /*0230*/  CS2R R12, SRZ ;  /* 0x00000000000c7805 */ /* 0x000fc4000001ff00 */
[----:B------:R-:W-:Y:S02]  /*0240*/  CS2R R14, SRZ ;  /* 0x00000000000e7805 */ /* 0x000fe4000001ff00 */
[----:B------:R-:W-:Y:S02]  /*0250*/  CS2R R16, SRZ ;  /* 0x0000000000107805 */ /* 0x000fe4000001ff00 */
[----:B------:R-:W-:Y:S01]  /*0260*/  LOP3.LUT R0, R0, 0x40, RZ, 0xc0, !PT ;  /* 0x0000004000007812 */ /* 0x000fe200078ec0ff */
[----:B---3--:R-:W-:Y:S01]  /*0270*/  IMAD R3, R222, 0x100, R3 ;  /* 0x00000100de037824 */ /* 0x008fe200078e0203 */
[----:B------:R-:W-:Y:S02]  /*0280*/  CS2R R18, SRZ ;  /* 0x0000000000127805 */ /* 0x000fe4000001ff00 */
[----:B------:R-:W-:Y:S02]  /*0290*/  CS2R R20, SRZ ;  /* 0x0000000000147805 */ /* 0x000fe4000001ff00 */
[----:B------:R-:W-:Y:S01]  /*02a0*/  CS2R R22, SRZ ;  /* 0x0000000000167805 */ /* 0x000fe2000001ff00 */
[----:B----4-:R-:W-:Y:S01]  /*02b0*/  IMAD R0, R85, 0x80, R0 ;  /* 0x0000008055007824 */ /* 0x010fe200078e0200 */
[----:B------:R-:W-:-:S02]  /*02c0*/  CS2R R24, SRZ ;  /* 0x0000000000187805 */ /* 0x000fc4000001ff00 */
[----:B------:R-:W-:Y:S02]  /*02d0*/  SHF.R.U32.HI R7, RZ, 0x2, R244 ;  /* 0x00000002ff077819 */ /* 0x000fe400000116f4 */
[----:B------:R-:W-:Y:S02]  /*02e0*/  CS2R R178, SRZ ;  /* 0x0000000000b27805 */ /* 0x000fe4000001ff00 */
[----:B------:R-:W-:Y:S01]  /*02f0*/  LOP3.LUT R244, R244, 0x3, RZ, 0xc0, !PT ;  /* 0x00000003f4f47812 */ /* 0x000fe200078ec0ff */
[----:B------:R-:W-:Y:S01]  /*0300*/  IMAD R5, R0, R4, R3 ;  /* 0x0000000400057224 */ /* 0x000fe200078e0203 */
[----:B------:R-:W-:Y:S02]  /*0310*/  CS2R R54, SRZ ;  /* 0x0000000000367805 */ /* 0x000fe4000001ff00 */
[----:B------:R-:W-:Y:S02]  /*0320*/  CS2R R56, SRZ ;  /* 0x0000000000387805 */ /* 0x000fe4000001ff00 */
[----:B------:R-:W-:Y:S01]  /*0330*/  CS2R R30, SRZ ;  /* 0x00000000001e7805 */ /* 0x000fe2000001ff00 */
[----:B------:R-:W-:Y:S01]  /*0340*/  IMAD.WIDE.U32 R244, R7, R2, R244 ;  /* 0x0000000207f47225 */ /* 0x000fe200078e00f4 */
[----:B------:R-:W-:-:S02]  /*0350*/  CS2R R6, SRZ ;  /* 0x0000000000067805 */ /* 0x000fc4000001ff00 */
[----:B------:R-:W-:Y:S02]  /*0360*/  CS2R R62, SRZ ;  /* 0x00000000003e7805 */ /* 0x000fe4000001ff00 */
[----:B------:R-:W-:Y:S01]  /*0370*/  CS2R R32, SRZ ;  /* 0x0000000000207805 */ /* 0x000fe2000001ff00 */
[----:B-----5:R-:W-:Y:S01]  /*0380*/  IMAD.WIDE R2, R5, 0x4, R246 ;  /* 0x0000000405027825 */ /* 0x020fe200078e02f6 */
[----:B------:R-:W-:Y:S02]  /*0390*/  CS2R R176, SRZ ;  /* 0x0000000000b07805 */ /* 0x000fe4000001ff00 */
[----:B------:R-:W-:Y:S02]  /*03a0*/  CS2R R36, SRZ ;  /* 0x0000000000247805 */ /* 0x000fe4000001ff00 */
[----:B------:R-:W-:Y:S01]  /*03b0*/  CS2R R38, SRZ ;  /* 0x0000000000267805 */ /* 0x000fe2000001ff00 */
[--C-:B------:R-:W-:Y:S01]  /*03c0*/  IMAD R249, R4, 0x20, R5.reuse ;  /* 0x0000002004f97824 */ /* 0x100fe200078e0205 */
[----:B------:R-:W-:Y:S01]  /*03d0*/  LEA R242, P0, R244, R2, 0x3 ;  /* 0x00000002f4f27211 */ /* 0x000fe200078018ff */
[C---:B------:R-:W-:Y:S01]  /*03e0*/  IMAD R251, R4.reuse, 0x10, R5 ;  /* 0x0000001004fb7824 */ /* 0x040fe200078e0205 */
[----:B------:R-:W-:Y:S01]  /*03f0*/  CS2R R40, SRZ ;  /* 0x0000000000287805 */ /* 0x000fe2000001ff00 */
[----:B------:R-:W-:Y:S01]  /*0400*/  IMAD R5, R4, 0x10, R249 ;  /* 0x0000001004057824 */ /* 0x000fe200078e02f9 */
[----:B------:R-:W-:Y:S01]  /*0410*/  LEA.HI.X R243, R244, R3, R245, 0x3, P0 ;  /* 0x00000003f4f37211 */ /* 0x000fe200000f1cf5 */
[----:B------:R-:W-:Y:S01]  /*0420*/  IMAD.WIDE R250, R251, 0x4, R246 ;  /* 0x00000004fbfa7825 */ /* 0x000fe200078e02f6 */
[----:B------:R-:W-:-:S02]  /*0430*/  CS2R R2, SRZ ;  /* 0x0000000000027805 */ /* 0x000fc4000001ff00 */
[----:B------:R-:W-:Y:S02]  /*0440*/  CS2R R42, SRZ ;  /* 0x00000000002a7805 */ /* 0x000fe4000001ff00 */
[----:B------:R-:W-:Y:S01]  /*0450*/  CS2R R44, SRZ ;  /* 0x00000000002c7805 */ /* 0x000fe2000001ff00 */
[--C-:B------:R-:W-:Y:S01]  /*0460*/  IMAD.WIDE R248, R249, 0x4, R246.reuse ;  /* 0x00000004f9f87825 */ /* 0x100fe200078e02f6 */
[----:B------:R-:W-:Y:S02]  /*0470*/  CS2R R46, SRZ ;  /* 0x00000000002e7805 */ /* 0x000fe4000001ff00 */
[----:B------:R-:W-:Y:S02]  /*0480*/  CS2R R48, SRZ ;  /* 0x0000000000307805 */ /* 0x000fe4000001ff00 */
[----:B------:R-:W-:Y:S01]  /*0490*/  CS2R R50, SRZ ;  /* 0x0000000000327805 */ /* 0x000fe2000001ff00 */
[----:B------:R-:W-:Y:S01]  /*04a0*/  IMAD.WIDE R246, R5, 0x4, R246 ;  /* 0x0000000405f67825 */ /* 0x000fe200078e02f6 */
[----:B------:R-:W-:-:S02]  /*04b0*/  CS2R R4, SRZ ;  /* 0x0000000000047805 */ /* 0x000fc4000001ff00 */
[----:B------:R-:W-:Y:S02]  /*04c0*/  CS2R R52, SRZ ;  /* 0x0000000000347805 */ /* 0x000fe4000001ff00 */
[----:B------:R-:W-:Y:S02]  /*04d0*/  CS2R R28, SRZ ;  /* 0x00000000001c7805 */ /* 0x000fe4000001ff00 */
[----:B------:R-:W-:Y:S02]  /*04e0*/  CS2R R66, SRZ ;  /* 0x0000000000427805 */ /* 0x000fe4000001ff00 */
[----:B------:R-:W-:Y:S02]  /*04f0*/  CS2R R58, SRZ ;  /* 0x00000000003a7805 */ /* 0x000fe4000001ff00 */
[----:B------:R-:W-:Y:S02]  /*0500*/  CS2R R60, SRZ ;  /* 0x00000000003c7805 */ /* 0x000fe4000001ff00 */
        /* <DEDUP_REMOVED lines=11> */
[----:B------:R-:W-:Y:S01]  /*05c0*/  CS2R R174, SRZ ;  /* 0x0000000000ae7805 */ /* 0x000fe2000001ff00 */
[----:B------:R-:W0:Y:S01]  /*05d0*/  LDCU.64 UR10, c[0x0][0x358] ;  /* 0x00006b00ff0a77ac */ /* 0x000e220008000a00 */
[----:B------:R-:W-:Y:S05]  /*05e0*/  BRA.U !UP0, `(.L_x_0) ;  /* 0x00000025087c7547 */ /* 0x000fea000b800000 */
[----:B------:R-:W1:Y:S01]  /*05f0*/  LDC.64 R88, c[0x0][0x390] ;  /* 0x0000e400ff587b82 */ /* 0x000e620000000a00 */
[----:B------:R-:W-:Y:S01]  /*0600*/  USHF.R.S32.HI UR4, URZ, 0x1f, UR5 ;  /* 0x0000001fff047899 */ /* 0x000fe20008011405 */
[----:B------:R-:W-:Y:S01]  /*0610*/  IMAD.SHL.U32 R0, R87, 0x10, RZ ;  /* 0x0000001057007824 */ /* 0x000fe200078e00ff */
[----:B------:R-:W2:Y:S01]  /*0620*/  LDCU.64 UR6, c[0x0][0x380] ;  /* 0x00007000ff0677ac */ /* 0x000ea20008000a00 */
[--C-:B------:R-:W-:Y:S01]  /*0630*/  SHF.R.U32.HI R252, RZ, 0x1, R87.reuse ;  /* 0x00000001fffc7819 */ /* 0x100fe20000011657 */
[C---:B------:R-:W-:Y:S01]  /*0640*/  IMAD.SHL.U32 R84, R85.reuse, 0x4, RZ ;  /* 0x0000000455547824 */ /* 0x040fe200078e00ff */
[----:B------:R-:W-:Y:S02]  /*0650*/  ULEA.HI UR4, UR4, UR5, URZ, 0x5 ;  /* 0x0000000504047291 */ /* 0x000fe4000f8f28ff */
[----:B------:R-:W3:Y:S01]  /*0660*/  LDC R86, c[0x0][0x3ac] ;  /* 0x0000eb00ff567b82 */ /* 0x000ee20000000800 */
[----:B------:R-:W-:Y:S01]  /*0670*/  LOP3.LUT R90, R0, 0x10, RZ, 0xc0, !PT ;  /* 0x00000010005a7812 */ /* 0x000fe200078ec0ff */
[----:B------:R-:W-:Y:S01]  /*0680*/  IMAD R6, R85, 0x80, R252 ;  /* 0x0000008055067824 */ /* 0x000fe200078e02fc */
[----:B------:R-:W-:Y:S01]  /*0690*/  USHF.R.S32.HI UR4, URZ, 0x5, UR4 ;  /* 0x00000005ff047899 */ /* 0x000fe20008011404 */
[----:B------:R-:W-:Y:S01]  /*06a0*/  SHF.R.U32.HI R85, RZ, 0x3, R87 ;  /* 0x00000003ff557819 */ /* 0x000fe20000011657 */
[----:B------:R-:W-:Y:S01]  /*06b0*/  IMAD.SHL.U32 R230, R222, 0x8, RZ ;  /* 0x00000008dee67824 */ /* 0x000fe200078e00ff */
[----:B------:R-:W-:Y:S01]  /*06c0*/  LOP3.LUT R87, R0, 0xf0, RZ, 0xc0, !PT ;  /* 0x000000f000577812 */ /* 0x000fe200078ec0ff */
[----:B------:R-:W-:Y:S01]  /*06d0*/  IMAD R6, R6, UR5, R90 ;  /* 0x0000000506067c24 */ /* 0x000fe2000f8e025a */
[----:B------:R-:W-:Y:S01]  /*06e0*/  LOP3.LUT R85, R85, 0x7e, RZ, 0xc0, !PT ;  /* 0x0000007e55557812 */ /* 0x000fe200078ec0ff */
[C---:B------:R-:W-:Y:S01]  /*06f0*/  IMAD R229, R84.reuse, UR4, RZ ;  /* 0x0000000454e57c24 */ /* 0x040fe2000f8e02ff */
[----:B------:R-:W4:Y:S01]  /*0700*/  LDCU.64 UR12, c[0x0][0x388] ;  /* 0x00007100ff0c77ac */ /* 0x000f220008000a00 */
[----:B------:R-:W-:Y:S01]  /*0710*/  VIADD R228, R84, 0x3 ;  /* 0x0000000354e47836 */ /* 0x000fe20000000000 */
[----:B--2---:R-:W-:Y:S01]  /*0720*/  IADD3 R224, P0, PT, R6, UR6, RZ ;  /* 0x0000000606e07c10 */ /* 0x004fe2000ff1e0ff */
[----:B------:R-:W-:Y:S01]  /*0730*/  VIADD R84, R84, 0x2 ;  /* 0x0000000254547836 */ /* 0x000fe20000000000 */
[----:B------:R-:W-:Y:S01]  /*0740*/  UIADD3 UR8, UPT, UPT, -UR4, URZ, URZ ;  /* 0x000000ff04087290 */ /* 0x000fe2000fffe1ff */
[----:B-1----:R-:W-:-:S04]  /*0750*/  IMAD.WIDE.U32 R226, R229, 0x2, R88 ;  /* 0x00000002e5e27825 */ /* 0x002fc800078e0058 */
[----:B------:R-:W-:Y:S02]  /*0760*/  IMAD R222, R222, 0x100, R87 ;  /* 0x00000100dede7824 */ /* 0x000fe400078e0257 */
[----:B------:R-:W-:Y:S01]  /*0770*/  IMAD.MOV.U32 R225, RZ, RZ, R227 ;  /* 0x000000ffffe17224 */ /* 0x000fe200078e00e3 */
[----:B---3--:R-:W-:Y:S01]  /*0780*/  SHF.R.S32.HI R0, RZ, 0x1f, R86 ;  /* 0x0000001fff007819 */ /* 0x008fe20000011456 */
[----:B------:R-:W-:Y:S02]  /*0790*/  IMAD.X R223, RZ, RZ, UR7, P0 ;  /* 0x00000007ffdf7e24 */ /* 0x000fe400080e06ff */
[----:B------:R-:W-:Y:S01]  /*07a0*/  IMAD.MOV.U32 R6, RZ, RZ, RZ ;  /* 0x000000ffff067224 */ /* 0x000fe200078e00ff */
[----:B------:R-:W-:Y:S01]  /*07b0*/  LEA.HI R0, R0, R86, RZ, 0x5 ;  /* 0x0000005600007211 */ /* 0x000fe200078f28ff */
[----:B------:R-:W-:Y:S02]  /*07c0*/  IMAD R228, R228, UR4, RZ ;  /* 0x00000004e4e47c24 */ /* 0x000fe4000f8e02ff */
[----:B------:R-:W-:-:S02]  /*07d0*/  IMAD R227, R84, UR4, RZ ;  /* 0x0000000454e37c24 */ /* 0x000fc4000f8e02ff */
[----:B------:R-:W-:Y:S02]  /*07e0*/  IMAD R222, R85, R86, R222 ;  /* 0x0000005655de7224 */ /* 0x000fe400078e02de */
[----:B----4-:R-:W-:-:S07]  /*07f0*/  VIADD R229, R229, UR4 ;  /* 0x00000004e5e57c36 */ /* 0x010fce0008000000 */
.L_x_1:
[----:B------:R-:W1:Y:S01]  /*0800*/  LDC.64 R86, c[0x0][0x390] ;  /* 0x0000e400ff567b82 */ /* 0x000e620000000a00 */
[----:B------:R-:W-:Y:S02]  /*0810*/  IMAD.MOV.U32 R105, RZ, RZ, R225 ;  /* 0x000000ffff697224 */ /* 0x000fe400078e00e1 */
[----:B------:R-:W-:-:S05]  /*0820*/  IMAD.MOV.U32 R104, RZ, RZ, R226 ;  /* 0x000000ffff687224 */ /* 0x000fca00078e00e2 */
[----:B------:R-:W2:Y:S01]  /*0830*/  LDC.64 R96, c[0x0][0x398] ;  /* 0x0000e600ff607b82 */ /* 0x000ea20000000a00 */
[----:B------:R-:W-:Y:S01]  /*0840*/  IMAD.MOV.U32 R84, RZ, RZ, R224 ;  /* 0x000000ffff547224 */ /* 0x000fe200078e00e0 */
[C---:B------:R-:W-:Y:S01]  /*0850*/  IADD3 R100, P0, PT, R222.reuse, UR12, RZ ;  /* 0x0000000cde647c10 */ /* 0x040fe2000ff1e0ff */
[----:B------:R-:W-:Y:S01]  /*0860*/  IMAD.MOV.U32 R85, RZ, RZ, R223 ;  /* 0x000000ffff557224 */ /* 0x000fe200078e00df */
[----:B0-----:R-:W3:Y:S04]  /*0870*/  LDG.E.U16.CONSTANT R105, desc[UR10][R104.64] ;  /* 0x0000000a68697981 */ /* 0x001ee8000c1e9500 */
[----:B------:R-:W0:Y:S01]  /*0880*/  LDC R0, c[0x0][0x3ac] ;  /* 0x0000eb00ff007b82 */ /* 0x000e220000000800 */
[----:B------:R-:W-:-:S05]  /*0890*/  LEA.HI.X.SX32 R101, R222, UR13, 0x1, P0 ;  /* 0x0000000dde657c11 */ /* 0x000fca00080f0eff */
[----:B------:R4:W5:Y:S01]  /*08a0*/  LDG.E.128.CONSTANT R88, desc[UR10][R100.64] ;  /* 0x0000000a64587981 */ /* 0x000962000c1e9d00 */
[----:B-1----:R-:W-:-:S04]  /*08b0*/  IMAD.WIDE.U32 R92, R229, 0x2, R86 ;  /* 0x00000002e55c7825 */ /* 0x002fc800078e0056 */
[--C-:B------:R-:W-:Y:S01]  /*08c0*/  IMAD.WIDE.U32 R94, R227, 0x2, R86.reuse ;  /* 0x00000002e35e7825 */ /* 0x100fe200078e0056 */
[----:B------:R-:W3:Y:S03]  /*08d0*/  LDG.E.U16.CONSTANT R106, desc[UR10][R92.64] ;  /* 0x0000000a5c6a7981 */ /* 0x000ee6000c1e9500 */
[----:B------:R-:W-:Y:S01]  /*08e0*/  IMAD.WIDE.U32 R98, R228, 0x2, R86 ;  /* 0x00000002e4627825 */ /* 0x000fe200078e0056 */
[----:B------:R-:W5:Y:S03]  /*08f0*/  LDG.E.U16.CONSTANT R107, desc[UR10][R94.64] ;  /* 0x0000000a5e6b7981 */ /* 0x000f66000c1e9500 */
[----:B--2---:R-:W-:Y:S01]  /*0900*/  IMAD.WIDE R96, R230, 0x2, R96 ;  /* 0x00000002e6607825 */ /* 0x004fe200078e0260 */
[----:B------:R-:W2:Y:S01]  /*0910*/  LDG.E.128.CONSTANT R84, desc[UR10][R84.64] ;  /* 0x0000000a54547981 */ /* 0x000ea2000c1e9d00 */
[----:B0-----:R-:W-:-:S03]  /*0920*/  IADD3 R102, P0, PT, R100, R0, RZ ;  /* 0x0000000064667210 */ /* 0x001fc60007f1e0ff */
[----:B------:R-:W5:Y:S01]  /*0930*/  LDG.E.U16.CONSTANT R108, desc[UR10][R96.64] ;  /* 0x0000000a606c7981 */ /* 0x000f62000c1e9500 */
[----:B------:R-:W-:-:S03]  /*0940*/  LEA.HI.X.SX32 R103, R0, R101, 0x1, P0 ;  /* 0x0000006500677211 */ /* 0x000fc600000f0eff */
[----:B------:R-:W5:Y:S04]  /*0950*/  LDG.E.U16.CONSTANT R109, desc[UR10][R96.64+0x2] ;  /* 0x0000020a606d7981 */ /* 0x000f68000c1e9500 */
[----:B------:R-:W5:Y:S04]  /*0960*/  LDG.E.U16.CONSTANT R112, desc[UR10][R96.64+0x8] ;  /* 0x0000080a60707981 */ /* 0x000f68000c1e9500 */
[----:B------:R-:W5:Y:S04]  /*0970*/  LDG.E.U16.CONSTANT R113, desc[UR10][R96.64+0xa] ;  /* 0x00000a0a60717981 */ /* 0x000f68000c1e9500 */
[----:B------:R-:W5:Y:S04]  /*0980*/  LDG.E.U16.CONSTANT R98, desc[UR10][R98.64] ;  /* 0x0000000a62627981 */ /* 0x000f68000c1e9500 */
[----:B------:R-:W5:Y:S04]  /*0990*/  LDG.E.U16.CONSTANT R110, desc[UR10][R96.64+0x4] ;  /* 0x0000040a606e7981 */ /* 0x000f68000c1e9500 */
[----:B------:R-:W5:Y:S04]  /*09a0*/  LDG.E.U16.CONSTANT R111, desc[UR10][R96.64+0x6] ;  /* 0x0000060a606f7981 */ /* 0x000f68000c1e9500 */
[----:B------:R-:W5:Y:S04]  /*09b0*/  LDG.E.U16.CONSTANT R114, desc[UR10][R96.64+0xc] ;  /* 0x00000c0a60727981 */ /* 0x000f68000c1e9500 */
[----:B------:R0:W5:Y:S04]  /*09c0*/  LDG.E.U16.CONSTANT R100, desc[UR10][R96.64+0xe] ;  /* 0x00000e0a60647981 */ /* 0x000168000c1e9500 */
[----:B------:R3:W5:Y:S01]  /*09d0*/  LDG.E.128.CONSTANT R92, desc[UR10][R102.64] ;  /* 0x0000000a665c7981 */ /* 0x000762000c1e9d00 */
[----:B------:R-:W1:Y:S01]  /*09e0*/  S2R R0, SR_TID.X ;  /* 0x0000000000007919 */ /* 0x000e620000002100 */
[----:B------:R-:W4:Y:S01]  /*09f0*/  S2UR UR7, SR_CgaCtaId ;  /* 0x00000000000779c3 */ /* 0x000f220000008800 */
[----:B------:R-:W0:Y:S01]  /*0a00*/  S2R R119, SR_TID.X ;  /* 0x0000000000777919 */ /* 0x000e220000002100 */
[----:B------:R-:W0:Y:S01]  /*0a10*/  S2R R115, SR_LANEID ;  /* 0x0000000000737919 */ /* 0x000e220000000000 */
[----:B------:R-:W-:-:S02]  /*0a20*/  UMOV UR4, 0x400 ;  /* 0x0000040000047882 */ /* 0x000fc40000000000 */
[----:B------:R-:W-:Y:S01]  /*0a30*/  UIADD3 UR5, UPT, UPT, UR4, 0x1800, URZ ;  /* 0x0000180004057890 */ /* 0x000fe2000fffe0ff */
[----:B------:R-:W0:Y:S03]  /*0a40*/  S2R R117, SR_TID.X ;  /* 0x0000000000757919 */ /* 0x000e260000002100 */
[----:B----4-:R-:W-:Y:S01]  /*0a50*/  ULEA UR5, UR7, UR5, 0x18 ;  /* 0x0000000507057291 */ /* 0x010fe2000f8ec0ff */
[----:B-1----:R-:W-:-:S05]  /*0a60*/  SHF.R.U32.HI R0, RZ, 0x3, R0 ;  /* 0x00000003ff007819 */ /* 0x002fca0000011600 */
[----:B------:R-:W-:Y:S01]  /*0a70*/  IMAD.U32 R101, RZ, RZ, UR5 ;  /* 0x00000005ff657e24 */ /* 0x000fe2000f8e00ff */
[----:B------:R-:W-:Y:S01]  /*0a80*/  LOP3.LUT R118, R0, 0x7e, RZ, 0xc0, !PT ;  /* 0x0000007e00767812 */ /* 0x000fe200078ec0ff */
[----:B------:R-:W-:-:S04]  /*0a90*/  ULEA UR9, UR7, UR4, 0x18 ;  /* 0x0000000407097291 */ /* 0x000fc8000f8ec0ff */
[----:B0-----:R-:W-:Y:S02]  /*0aa0*/  IMAD R97, R118, 0x110, R101 ;  /* 0x0000011076617824 */ /* 0x001fe400078e0265 */
[C---:B------:R-:W-:Y:S02]  /*0ab0*/  IMAD.SHL.U32 R118, R119.reuse, 0x10, RZ ;  /* 0x0000001077767824 */ /* 0x040fe400078e00ff */
[----:B------:R-:W-:Y:S02]  /*0ac0*/  IMAD.SHL.U32 R119, R119, 0x10, RZ ;  /* 0x0000001077777824 */ /* 0x000fe400078e00ff */
[----:B------:R-:W-:Y:S02]  /*0ad0*/  IMAD.U32 R116, RZ, RZ, UR9 ;  /* 0x00000009ff747e24 */ /* 0x000fe4000f8e00ff */
[----:B------:R-:W-:Y:S01]  /*0ae0*/  IMAD.SHL.U32 R96, R115, 0x4, RZ ;  /* 0x0000000473607824 */ /* 0x000fe200078e00ff */
[----:B------:R-:W-:Y:S01]  /*0af0*/  LOP3.LUT R119, R119, 0x10, RZ, 0xc0, !PT ;  /* 0x0000001077777812 */ /* 0x000fe200078ec0ff */
[----:B------:R-:W-:-:S03]  /*0b00*/  IMAD R0, R252, 0x30, R116 ;  /* 0x00000030fc007824 */ /* 0x000fc600078e0274 */
[----:B------:R-:W-:Y:S01]  /*0b10*/  LOP3.LUT R101, R96, 0xc, RZ, 0xe2, !PT ;  /* 0x0000000c60657812 */ /* 0x000fe200078ee2ff */
[----:B------:R-:W-:Y:S01]  /*0b20*/  IMAD.IADD R96, R119, 0x1, R0 ;  /* 0x0000000177607824 */ /* 0x000fe200078e0200 */
[----:B------:R-:W-:Y:S01]  /*0b30*/  UIADD3 UR6, UPT, UPT, UR4, 0x3a08, URZ ;  /* 0x00003a0804067890 */ /* 0x000fe2000fffe0ff */
[----:B------:R-:W-:Y:S01]  /*0b40*/  LOP3.LUT R118, R118, 0xf0, RZ, 0xc0, !PT ;  /* 0x000000f076767812 */ /* 0x000fe200078ec0ff */
[----:B------:R-:W-:Y:S01]  /*0b50*/  UIADD3 UR4, UPT, UPT, UR4, 0x3a00, URZ ;  /* 0x00003a0004047890 */ /* 0x000fe2000fffe0ff */
[----:B------:R-:W-:Y:S01]  /*0b60*/  SHF.R.U32.HI R99, RZ, 0x5, R117 ;  /* 0x00000005ff637819 */ /* 0x000fe20000011675 */
[----:B------:R-:W-:Y:S02]  /*0b70*/  ULEA UR6, UR7, UR6, 0x18 ;  /* 0x0000000607067291 */ /* 0x000fe4000f8ec0ff */
[----:B------:R-:W-:Y:S01]  /*0b80*/  ULEA UR4, UR7, UR4, 0x18 ;  /* 0x0000000407047291 */ /* 0x000fe2000f8ec0ff */
[----:B------:R-:W-:Y:S01]  /*0b90*/  IMAD.IADD R97, R118, 0x1, R97 ;  /* 0x0000000176617824 */ /* 0x000fe200078e0261 */
[----:B------:R-:W-:-:S05]  /*0ba0*/  SHF.R.U32.HI R104, RZ, 0x2, R115 ;  /* 0x00000002ff687819 */ /* 0x000fca0000011673 */
[----:B------:R-:W-:Y:S01]  /*0bb0*/  IMAD R104, R101, 0x110, R104 ;  /* 0x0000011065687824 */ /* 0x000fe200078e0268 */
[----:B------:R-:W-:-:S05]  /*0bc0*/  LOP3.LUT R99, R99, 0x1, RZ, 0xc0, !PT ;  /* 0x0000000163637812 */ /* 0x000fca00078ec0ff */
[----:B------:R-:W-:Y:S01]  /*0bd0*/  IMAD R0, R99, 0xc00, R116 ;  /* 0x00000c0063007824 */ /* 0x000fe200078e0274 */
[----:B---3--:R-:W-:Y:S01]  /*0be0*/  PRMT R102, R105, 0x5410, R106 ;  /* 0x0000541069667816 */ /* 0x008fe2000000006a */
[----:B--2---:R0:W-:Y:S01]  /*0bf0*/  STS.128 [R96], R84 ;  /* 0x0000005460007388 */ /* 0x0041e20000000c00 */
[----:B-----5:R-:W-:Y:S02]  /*0c00*/  PRMT R108, R108, 0x5410, R109 ;  /* 0x000054106c6c7816 */ /* 0x020fe4000000006d */
[----:B0-----:R-:W-:Y:S02]  /*0c10*/  LOP3.LUT R87, R117, 0x3c0, RZ, 0xc0, !PT ;  /* 0x000003c075577812 */ /* 0x001fe400078ec0ff */
[--C-:B------:R-:W-:Y:S02]  /*0c20*/  SHF.R.U32.HI R84, RZ, 0x4, R117.reuse ;  /* 0x00000004ff547819 */ /* 0x100fe40000011675 */
[----:B------:R-:W-:Y:S02]  /*0c30*/  SHF.R.U32.HI R117, RZ, 0x3, R117 ;  /* 0x00000003ff757819 */ /* 0x000fe40000011675 */
[----:B------:R-:W-:-:S02]  /*0c40*/  PRMT R112, R112, 0x5410, R113 ;  /* 0x0000541070707816 */ /* 0x000fc40000000071 */
[----:B------:R-:W-:Y:S02]  /*0c50*/  PRMT R103, R107, 0x5410, R98 ;  /* 0x000054106b677816 */ /* 0x000fe40000000062 */
[----:B------:R-:W-:Y:S02]  /*0c60*/  LOP3.LUT R155, R84, 0x3c, RZ, 0xc0, !PT ;  /* 0x0000003c549b7812 */ /* 0x000fe400078ec0ff */
[----:B------:R-:W-:Y:S02]  /*0c70*/  PRMT R109, R110, 0x5410, R111 ;  /* 0x000054106e6d7816 */ /* 0x000fe4000000006f */
[----:B------:R-:W-:Y:S01]  /*0c80*/  LOP3.LUT R160, R117, 0x4, RZ, 0xc0, !PT ;  /* 0x0000000475a07812 */ /* 0x000fe200078ec0ff */
[----:B------:R-:W-:Y:S01]  /*0c90*/  STS.128 [R97], R88 ;  /* 0x0000005861007388 */ /* 0x000fe20000000c00 */
[----:B------:R-:W-:-:S03]  /*0ca0*/  PRMT R113, R114, 0x5410, R100 ;  /* 0x0000541072717816 */ /* 0x000fc60000000064 */
[----:B------:R-:W-:Y:S04]  /*0cb0*/  STS.128 [R97+0x110], R92 ;  /* 0x0001105c61007388 */ /* 0x000fe80000000c00 */
[----:B------:R-:W-:Y:S04]  /*0cc0*/  STS.64 [UR9+0x3a00], R102 ;  /* 0x003a0066ff007988 */ /* 0x000fe80008000a09 */
[----:B------:R-:W-:Y:S04]  /*0cd0*/  STS.64 [UR9+0x3a08], R108 ;  /* 0x003a086cff007988 */ /* 0x000fe80008000a09 */
[----:B------:R-:W-:Y:S04]  /*0ce0*/  STS.64 [UR9+0x3a10], R112 ;  /* 0x003a1070ff007988 */ /* 0x000fe80008000a09 */
[----:B------:R-:W-:Y:S04]  /*0cf0*/  LDS R155, [R155+UR6] ;  /* 0x000000069b9b7984 */ /* 0x000fe80008000800 */
[----:B------:R-:W-:Y:S01]  /*0d00*/  LDS R160, [R160+UR4] ;  /* 0x00000004a0a07984 */ /* 0x000fe20008000800 */
[----:B------:R-:W-:-:S04]  /*0d10*/  VIADD R87, R87, UR5 ;  /* 0x0000000557577c36 */ /* 0x000fc80008000000 */
[----:B------:R-:W-:Y:S01]  /*0d20*/  IMAD.IADD R98, R87, 0x1, R104 ;  /* 0x0000000157627824 */ /* 0x000fe200078e0268 */
[----:B------:R-:W-:Y:S01]  /*0d30*/  BAR.SYNC.DEFER_BLOCKING 0x0 ;  /* 0x0000000000007b1d */ /* 0x000fe20000010000 */
[----:B------:R-:W-:-:S05]  /*0d40*/  IADD3 R105, PT, PT, R104, 0x20, R87 ;  /* 0x0000002068697810 */ /* 0x000fca0007ffe057 */
[----:B------:R-:W-:Y:S04]  /*0d50*/  LDS.U8 R84, [R98] ;  /* 0x0000000062547984 */ /* 0x000fe80000000000 */
[----:B------:R-:W0:Y:S04]  /*0d60*/  LDS.U8 R89, [R98+0x110] ;  /* 0x0001100062597984 */ /* 0x000e280000000000 */
[----:B------:R-:W-:Y:S04]  /*0d70*/  LDS.U8 R86, [R98+0x220] ;  /* 0x0002200062567984 */ /* 0x000fe80000000000 */
[----:B------:R-:W1:Y:S04]  /*0d80*/  LDS.U8 R91, [R98+0x330] ;  /* 0x00033000625b7984 */ /* 0x000e680000000000 */
[----:B------:R-:W-:Y:S04]  /*0d90*/  LDS.U8 R88, [R98+0x8] ;  /* 0x0000080062587984 */ /* 0x000fe80000000000 */
[----:B------:R-:W2:Y:S04]  /*0da0*/  LDS.U8 R93, [R98+0x118] ;  /* 0x00011800625d7984 */ /* 0x000ea80000000000 */
[----:B------:R-:W-:Y:S04]  /*0db0*/  LDS.U8 R90, [R98+0x228] ;  /* 0x00022800625a7984 */ /* 0x000fe80000000000 */
[----:B------:R-:W3:Y:S04]  /*0dc0*/  LDS.U8 R95, [R98+0x338] ;  /* 0x00033800625f7984 */ /* 0x000ee80000000000 */
[----:B------:R-:W-:Y:S04]  /*0dd0*/  LDS.U8 R100, [R105] ;  /* 0x0000000069647984 */ /* 0x000fe80000000000 */
[----:B------:R-:W4:Y:S04]  /*0de0*/  LDS.U8 R103, [R105+0x110] ;  /* 0x0001100069677984 */ /* 0x000f280000000000 */
[----:B------:R-:W-:Y:S04]  /*0df0*/  LDS.U8 R102, [R105+0x220] ;  /* 0x0002200069667984 */ /* 0x000fe80000000000 */
[----:B------:R-:W5:Y:S04]  /*0e00*/  LDS.U8 R113, [R105+0x330] ;  /* 0x0003300069717984 */ /* 0x000f680000000000 */
[----:B------:R-:W-:Y:S04]  /*0e10*/  LDS.U8 R112, [R105+0x8] ;  /* 0x0000080069707984 */ /* 0x000fe80000000000 */
[----:B------:R-:W5:Y:S04]  /*0e20*/  LDS.U8 R119, [R105+0x118] ;  /* 0x0001180069777984 */ /* 0x000f680000000000 */
[----:B------:R-:W-:Y:S04]  /*0e30*/  LDS.U8 R124, [R105+0x228] ;  /* 0x00022800697c7984 */ /* 0x000fe80000000000 */
[----:B------:R-:W5:Y:S01]  /*0e40*/  LDS.U8 R125, [R105+0x338] ;  /* 0x00033800697d7984 */ /* 0x000f620000000000 */
[----:B------:R-:W-:Y:S01]  /*0e50*/  LOP3.LUT R85, R115, 0xf, RZ, 0xc0, !PT ;  /* 0x0000000f73557812 */ /* 0x000fe200078ec0ff */
[----:B0-----:R-:W-:-:S02]  /*0e60*/  IMAD R84, R89, 0x100, R84 ;  /* 0x0000010059547824 */ /* 0x001fc400078e0254 */
[----:B-1----:R-:W-:Y:S01]  /*0e70*/  IMAD R91, R91, 0x100, R86 ;  /* 0x000001005b5b7824 */ /* 0x002fe200078e0256 */
[----:B------:R-:W-:Y:S01]  /*0e80*/  SHF.R.U32.HI R152, RZ, 0x3, R85 ;  /* 0x00000003ff987819 */ /* 0x000fe20000011655 */
[----:B--2---:R-:W-:Y:S01]  /*0e90*/  IMAD R88, R93, 0x100, R88 ;  /* 0x000001005d587824 */ /* 0x004fe200078e0258 */
[----:B------:R-:W-:Y:S01]  /*0ea0*/  LOP3.LUT R85, R85, 0x7, RZ, 0xc0, !PT ;  /* 0x0000000755557812 */ /* 0x000fe200078ec0ff */
[----:B---3--:R-:W-:Y:S01]  /*0eb0*/  IMAD R95, R95, 0x100, R90 ;  /* 0x000001005f5f7824 */ /* 0x008fe200078e025a */
[C-C-:B------:R-:W-:Y:S02]  /*0ec0*/  IADD3 R107, PT, PT, R104.reuse, 0x10, R87.reuse ;  /* 0x00000010686b7810 */ /* 0x140fe40007ffe057 */
[----:B------:R-:W-:Y:S02]  /*0ed0*/  IADD3 R106, PT, PT, R104, 0x30, R87 ;  /* 0x00000030686a7810 */ /* 0x000fe40007ffe057 */
[----:B------:R-:W-:Y:S01]  /*0ee0*/  PRMT R161, R84, 0x5410, R91 ;  /* 0x0000541054a17816 */ /* 0x000fe2000000005b */
[----:B------:R-:W-:Y:S01]  /*0ef0*/  IMAD R152, R152, 0x8, R85 ;  /* 0x0000000898987824 */ /* 0x000fe200078e0255 */
[C-C-:B------:R-:W-:Y:S01]  /*0f00*/  IADD3 R84, PT, PT, R104.reuse, 0x1100, R87.reuse ;  /* 0x0000110068547810 */ /* 0x140fe20007ffe057 */
[----:B------:R-:W-:Y:S01]  /*0f10*/  LDS.U8 R85, [R107] ;  /* 0x000000006b557984 */ /* 0x000fe20000000000 */
[----:B------:R-:W-:-:S02]  /*0f20*/  IADD3 R137, PT, PT, R104, 0x1110, R87 ;  /* 0x0000111068897810 */ /* 0x000fc40007ffe057 */
[----:B------:R-:W-:Y:S01]  /*0f30*/  PRMT R163, R88, 0x5410, R95 ;  /* 0x0000541058a37816 */ /* 0x000fe2000000005f */
[----:B------:R-:W-:Y:S04]  /*0f40*/  LDS.U8 R92, [R107+0x110] ;  /* 0x000110006b5c7984 */ /* 0x000fe80000000000 */
[----:B------:R-:W-:Y:S04]  /*0f50*/  LDS.U8 R94, [R107+0x220] ;  /* 0x000220006b5e7984 */ /* 0x000fe80000000000 */
[----:B------:R-:W-:Y:S04]  /*0f60*/  LDS.U8 R97, [R107+0x330] ;  /* 0x000330006b617984 */ /* 0x000fe80000000000 */
[----:B------:R-:W-:Y:S04]  /*0f70*/  LDS.U8 R96, [R107+0x8] ;  /* 0x000008006b607984 */ /* 0x000fe80000000000 */
[----:B------:R-:W-:Y:S04]  /*0f80*/  LDS.U8 R99, [R107+0x118] ;  /* 0x000118006b637984 */ /* 0x000fe80000000000 */
[----:B------:R-:W-:Y:S04]  /*0f90*/  LDS.U8 R98, [R107+0x228] ;  /* 0x000228006b627984 */ /* 0x000fe80000000000 */
[----:B------:R-:W-:Y:S04]  /*0fa0*/  LDS.U8 R101, [R107+0x338] ;  /* 0x000338006b657984 */ /* 0x000fe80000000000 */
[----:B------:R-:W-:Y:S04]  /*0fb0*/  LDS.U8 R93, [R106] ;  /* 0x000000006a5d7984 */ /* 0x000fe80000000000 */
[----:B------:R-:W0:Y:S04]  /*0fc0*/  LDS.U8 R126, [R106+0x110] ;  /* 0x000110006a7e7984 */ /* 0x000e280000000000 */
[----:B------:R-:W-:Y:S04]  /*0fd0*/  LDS.U8 R127, [R106+0x220] ;  /* 0x000220006a7f7984 */ /* 0x000fe80000000000 */
[----:B------:R-:W1:Y:S04]  /*0fe0*/  LDS.U8 R128, [R106+0x330] ;  /* 0x000330006a807984 */ /* 0x000e680000000000 */
[----:B------:R-:W-:Y:S04]  /*0ff0*/  LDS.U8 R129, [R106+0x8] ;  /* 0x000008006a817984 */ /* 0x000fe80000000000 */
[----:B------:R-:W2:Y:S04]  /*1000*/  LDS.U8 R130, [R106+0x118] ;  /* 0x000118006a827984 */ /* 0x000ea80000000000 */
[----:B------:R-:W-:Y:S04]  /*1010*/  LDS.U8 R132, [R106+0x228] ;  /* 0x000228006a847984 */ /* 0x000fe80000000000 */
[----:B------:R-:W-:Y:S04]  /*1020*/  LDS.U8 R133, [R106+0x338] ;  /* 0x000338006a857984 */ /* 0x000fe80000000000 */
[----:B------:R-:W-:Y:S04]  /*1030*/  LDS.U8 R105, [R84] ;  /* 0x0000000054697984 */ /* 0x000fe80000000000 */
[----:B------:R-:W3:Y:S04]  /*1040*/  LDS.U8 R114, [R84+0x110] ;  /* 0x0001100054727984 */ /* 0x000ee80000000000 */
[----:B------:R-:W-:Y:S04]  /*1050*/  LDS.U8 R89, [R84+0x220] ;  /* 0x0002200054597984 */ /* 0x000fe80000000000 */
[----:B------:R-:W3:Y:S04]  /*1060*/  LDS.U8 R118, [R84+0x330] ;  /* 0x0003300054767984 */ /* 0x000ee80000000000 */
[----:B------:R-:W-:Y:S04]  /*1070*/  LDS.U8 R88, [R84+0x8] ;  /* 0x0000080054587984 */ /* 0x000fe80000000000 */
[----:B------:R-:W3:Y:S04]  /*1080*/  LDS.U8 R107, [R84+0x118] ;  /* 0x00011800546b7984 */ /* 0x000ee80000000000 */
[----:B------:R-:W-:Y:S04]  /*1090*/  LDS.U8 R106, [R84+0x228] ;  /* 0x00022800546a7984 */ /* 0x000fe80000000000 */
[----:B------:R-:W3:Y:S01]  /*10a0*/  LDS.U8 R115, [R84+0x338] ;  /* 0x0003380054737984 */ /* 0x000ee20000000000 */
[----:B----4-:R-:W-:-:S03]  /*10b0*/  IMAD R238, R103, 0x100, R100 ;  /* 0x0000010067ee7824 */ /* 0x010fc600078e0264 */
[----:B------:R-:W-:Y:S01]  /*10c0*/  LDS.U8 R90, [R137+0x220] ;  /* 0x00022000895a7984 */ /* 0x000fe20000000000 */
[----:B-----5:R-:W-:-:S03]  /*10d0*/  IMAD R113, R113, 0x100, R102 ;  /* 0x0000010071717824 */ /* 0x020fc600078e0266 */
[----:B------:R-:W-:Y:S01]  /*10e0*/  LDS.U8 R131, [R137+0x330] ;  /* 0x0003300089837984 */ /* 0x000fe20000000000 */
[----:B------:R-:W-:Y:S02]  /*10f0*/  IMAD R112, R119, 0x100, R112 ;  /* 0x0000010077707824 */ /* 0x000fe400078e0270 */
[----:B------:R-:W-:Y:S01]  /*1100*/  IMAD R125, R125, 0x100, R124 ;  /* 0x000001007d7d7824 */ /* 0x000fe200078e027c */
[----:B------:R-:W-:Y:S04]  /*1110*/  LDS.U8 R86, [R137] ;  /* 0x0000000089567984 */ /* 0x000fe80000000000 */
[----:B------:R-:W4:Y:S01]  /*1120*/  LDS.U8 R91, [R137+0x110] ;  /* 0x00011000895b7984 */ /* 0x000f220000000000 */
[----:B------:R-:W-:Y:S02]  /*1130*/  PRMT R238, R238, 0x5410, R113 ;  /* 0x00005410eeee7816 */ /* 0x000fe40000000071 */
[----:B------:R-:W-:Y:S01]  /*1140*/  PRMT R239, R112, 0x5410, R125 ;  /* 0x0000541070ef7816 */ /* 0x000fe2000000007d */
[----:B------:R-:W-:Y:S04]  /*1150*/  LDS.U8 R113, [R137+0x8] ;  /* 0x0000080089717984 */ /* 0x000fe80000000000 */
[----:B------:R-:W5:Y:S01]  /*1160*/  LDS.U8 R112, [R137+0x118] ;  /* 0x0001180089707984 */ /* 0x000f620000000000 */
[----:B------:R-:W-:-:S05]  /*1170*/  IADD3 R136, PT, PT, R104, 0x1120, R87 ;  /* 0x0000112068887810 */ /* 0x000fca0007ffe057 */
[----:B------:R-:W-:Y:S04]  /*1180*/  LDS.U8 R124, [R136+0x220] ;  /* 0x00022000887c7984 */ /* 0x000fe80000000000 */
[----:B------:R-:W5:Y:S01]  /*1190*/  LDS.U8 R125, [R136+0x330] ;  /* 0x00033000887d7984 */ /* 0x000f620000000000 */
[----:B------:R-:W-:Y:S02]  /*11a0*/  IMAD R116, R152, 0x30, R0 ;  /* 0x0000003098747824 */ /* 0x000fe400078e0200 */
[----:B0-----:R-:W-:-:S04]  /*11b0*/  IMAD R126, R126, 0x100, R93 ;  /* 0x000001007e7e7824 */ /* 0x001fc800078e025d */
[----:B------:R-:W0:Y:S01]  /*11c0*/  LDSM.16.M88.2 R116, [R116] ;  /* 0x000000007474783b */ /* 0x000e220000000100 */
[----:B-1----:R-:W-:Y:S02]  /*11d0*/  IMAD R127, R128, 0x100, R127 ;  /* 0x00000100807f7824 */ /* 0x002fe400078e027f */
[----:B--2---:R-:W-:Y:S01]  /*11e0*/  IMAD R241, R130, 0x100, R129 ;  /* 0x0000010082f17824 */ /* 0x004fe200078e0281 */
[----:B------:R-:W-:Y:S01]  /*11f0*/  IADD3 R130, PT, PT, R104, 0x1130, R87 ;  /* 0x0000113068827810 */ /* 0x000fe20007ffe057 */
[----:B---3--:R-:W-:Y:S01]  /*1200*/  IMAD R105, R114, 0x100, R105 ;  /* 0x0000010072697824 */ /* 0x008fe200078e0269 */
[----:B------:R-:W-:Y:S01]  /*1210*/  LDS.U8 R129, [R137+0x228] ;  /* 0x0002280089817984 */ /* 0x000fe20000000000 */
[----:B------:R-:W-:Y:S02]  /*1220*/  IMAD R162, R118, 0x100, R89 ;  /* 0x0000010076a27824 */ /* 0x000fe400078e0259 */
[----:B------:R-:W-:Y:S01]  /*1230*/  IMAD R88, R107, 0x100, R88 ;  /* 0x000001006b587824 */ /* 0x000fe200078e0258 */
[----:B------:R1:W2:Y:S01]  /*1240*/  LDS.U8 R128, [R137+0x338] ;  /* 0x0003380089807984 */ /* 0x0002a20000000000 */
[----:B------:R-:W-:-:S02]  /*1250*/  IMAD R171, R115, 0x100, R106 ;  /* 0x0000010073ab7824 */ /* 0x000fc400078e026a */
[----:B------:R-:W-:Y:S02]  /*1260*/  IMAD R85, R92, 0x100, R85 ;  /* 0x000001005c557824 */ /* 0x000fe400078e0255 */
[----:B------:R-:W-:Y:S01]  /*1270*/  IMAD R94, R97, 0x100, R94 ;  /* 0x00000100615e7824 */ /* 0x000fe200078e025e */
[----:B------:R-:W-:Y:S01]  /*1280*/  PRMT R240, R126, 0x5410, R127 ;  /* 0x000054107ef07816 */ /* 0x000fe2000000007f */
[----:B----4-:R-:W-:Y:S01]  /*1290*/  IMAD R170, R91, 0x100, R86 ;  /* 0x000001005baa7824 */ /* 0x010fe200078e0256 */
[----:B------:R-:W-:Y:S01]  /*12a0*/  PRMT R162, R105, 0x5410, R162 ;  /* 0x0000541069a27816 */ /* 0x000fe200000000a2 */
[----:B-1----:R-:W-:Y:S01]  /*12b0*/  IMAD R137, R131, 0x100, R90 ;  /* 0x0000010083897824 */ /* 0x002fe200078e025a */
[----:B------:R-:W-:Y:S01]  /*12c0*/  PRMT R171, R88, 0x5410, R171 ;  /* 0x0000541058ab7816 */ /* 0x000fe200000000ab */
[C---:B------:R-:W-:Y:S01]  /*12d0*/  VIADD R131, R0.reuse, 0x300 ;  /* 0x0000030000837836 */ /* 0x040fe20000000000 */
[----:B------:R-:W-:Y:S01]  /*12e0*/  LDS.U8 R126, [R136] ;  /* 0x00000000887e7984 */ /* 0x000fe20000000000 */
[----:B------:R-:W-:Y:S01]  /*12f0*/  PRMT R232, R85, 0x5410, R94 ;  /* 0x0000541055e87816 */ /* 0x000fe2000000005e */
[----:B------:R-:W-:-:S02]  /*1300*/  VIADD R85, R0, 0x10 ;  /* 0x0000001000557836 */ /* 0x000fc40000000000 */
[----:B------:R-:W1:Y:S01]  /*1310*/  LDS.U8 R127, [R136+0x110] ;  /* 0x00011000887f7984 */ /* 0x000e620000000000 */
[----:B------:R-:W-:-:S03]  /*1320*/  IMAD R131, R152, 0x30, R131 ;  /* 0x0000003098837824 */ /* 0x000fc600078e0283 */
[----:B------:R-:W-:Y:S04]  /*1330*/  LDS.U8 R106, [R136+0x8] ;  /* 0x00000800886a7984 */ /* 0x000fe80000000000 */
[----:B------:R-:W3:Y:S04]  /*1340*/  LDS.U8 R107, [R136+0x118] ;  /* 0x00011800886b7984 */ /* 0x000ee80000000000 */
[----:B------:R-:W-:Y:S04]  /*1350*/  LDS.U8 R114, [R136+0x228] ;  /* 0x0002280088727984 */ /* 0x000fe80000000000 */
[----:B------:R-:W4:Y:S04]  /*1360*/  LDS.U8 R115, [R136+0x338] ;  /* 0x0003380088737984 */ /* 0x000f280000000000 */
[----:B------:R-:W-:Y:S04]  /*1370*/  LDS.U8 R88, [R130] ;  /* 0x0000000082587984 */ /* 0x000fe80000000000 */
[----:B------:R-:W4:Y:S04]  /*1380*/  LDS.U8 R89, [R130+0x110] ;  /* 0x0001100082597984 */ /* 0x000f280000000000 */
[----:B------:R-:W-:Y:S04]  /*1390*/  LDS.U8 R104, [R130+0x220] ;  /* 0x0002200082687984 */ /* 0x000fe80000000000 */
[----:B------:R-:W4:Y:S04]  /*13a0*/  LDS.U8 R105, [R130+0x330] ;  /* 0x0003300082697984 */ /* 0x000f280000000000 */
[----:B------:R-:W-:Y:S04]  /*13b0*/  LDS.U8 R86, [R130+0x8] ;  /* 0x0000080082567984 */ /* 0x000fe80000000000 */
[----:B------:R-:W4:Y:S04]  /*13c0*/  LDS.U8 R87, [R130+0x118] ;  /* 0x0001180082577984 */ /* 0x000f280000000000 */
[----:B------:R-:W-:Y:S04]  /*13d0*/  LDS.U8 R90, [R130+0x228] ;  /* 0x00022800825a7984 */ /* 0x000fe80000000000 */
[----:B------:R-:W4:Y:S01]  /*13e0*/  LDS.U8 R91, [R130+0x338] ;  /* 0x00033800825b7984 */ /* 0x000f220000000000 */
[----:B------:R-:W-:-:S02]  /*13f0*/  IMAD R85, R152, 0x30, R85 ;  /* 0x0000003098557824 */ /* 0x000fc400078e0255 */
[----:B-----5:R-:W-:Y:S02]  /*1400*/  IMAD R231, R112, 0x100, R113 ;  /* 0x0000010070e77824 */ /* 0x020fe400078e0271 */
[----:B------:R-:W5:Y:S04]  /*1410*/  LDSM.16.M88.2 R112, [R131] ;  /* 0x000000008370783b */ /* 0x000f680000000100 */
[----:B------:R-:W5:Y:S01]  /*1420*/  LDSM.16.M88.2 R84, [R85] ;  /* 0x000000005554783b */ /* 0x000f620000000100 */
[----:B------:R-:W-:Y:S02]  /*1430*/  IMAD R233, R125, 0x100, R124 ;  /* 0x000001007de97824 */ /* 0x000fe400078e027c */
[----:B------:R-:W-:Y:S02]  /*1440*/  VIADD R125, R0, 0x310 ;  /* 0x00000310007d7836 */ /* 0x000fe40000000000 */
[----:B------:R-:W-:-:S02]  /*1450*/  IMAD R96, R99, 0x100, R96 ;  /* 0x0000010063607824 */ /* 0x000fc400078e0260 */
[----:B------:R-:W-:Y:S02]  /*1460*/  IMAD R101, R101, 0x100, R98 ;  /* 0x0000010065657824 */ /* 0x000fe400078e0262 */
[----:B------:R-:W-:Y:S02]  /*1470*/  IMAD R132, R133, 0x100, R132 ;  /* 0x0000010085847824 */ /* 0x000fe400078e0284 */
[----:B------:R-:W-:Y:S01]  /*1480*/  IMAD R125, R152, 0x30, R125 ;  /* 0x00000030987d7824 */ /* 0x000fe200078e027d */
[----:B------:R-:W-:Y:S02]  /*1490*/  PRMT R235, R96, 0x5410, R101 ;  /* 0x0000541060eb7816 */ /* 0x000fe40000000065 */
[----:B------:R-:W-:Y:S02]  /*14a0*/  PRMT R241, R241, 0x5410, R132 ;  /* 0x00005410f1f17816 */ /* 0x000fe40000000084 */
[----:B------:R5:W5:Y:S01]  /*14b0*/  LDSM.16.M88.2 R140, [R125] ;  /* 0x000000007d8c783b */ /* 0x000b620000000100 */
[C---:B0-----:R-:W-:Y:S08]  /*14c0*/  IMMA.16816.S8.S8 R108, R116.reuse.ROW, R161.COL, RZ ;  /* 0x000000a1746c7237 */ /* 0x041ff000004054ff */
[C---:B------:R-:W-:Y:S08]  /*14d0*/  IMMA.16816.S8.S8 R120, R116.reuse.ROW, R163.COL, RZ ;  /* 0x000000a374787237 */ /* 0x040ff000004054ff */
[C---:B------:R-:W-:Y:S08]  /*14e0*/  IMMA.16816.S8.S8 R96, R116.reuse.ROW, R232.COL, RZ ;  /* 0x000000e874607237 */ /* 0x040ff000004054ff */
[C---:B------:R-:W-:Y:S08]  /*14f0*/  IMMA.16816.S8.S8 R100, R116.reuse.ROW, R235.COL, RZ ;  /* 0x000000eb74647237 */ /* 0x040ff000004054ff */
[C---:B------:R-:W-:Y:S08]  /*1500*/  IMMA.16816.S8.S8 R92, R116.reuse.ROW, R238.COL, RZ ;  /* 0x000000ee745c7237 */ /* 0x040ff000004054ff */
[C---:B------:R-:W-:Y:S08]  /*1510*/  IMMA.16816.S8.S8 R148, R116.reuse.ROW, R239.COL, RZ ;  /* 0x000000ef74947237 */ /* 0x040ff000004054ff */
[C---:B------:R-:W-:Y:S08]  /*1520*/  IMMA.16816.S8.S8 R132, R116.reuse.ROW, R240.COL, RZ ;  /* 0x000000f074847237 */ /* 0x040ff000004054ff */
[----:B------:R-:W-:Y:S01]  /*1530*/  IMMA.16816.S8.S8 R116, R116.ROW, R241.COL, RZ ;  /* 0x000000f174747237 */ /* 0x000fe200004054ff */
[----:B--2---:R-:W-:-:S02]  /*1540*/  IMAD R128, R128, 0x100, R129 ;  /* 0x0000010080807824 */ /* 0x004fc400078e0281 */
[----:B-1----:R-:W-:Y:S02]  /*1550*/  IMAD R126, R127, 0x100, R126 ;  /* 0x000001007f7e7824 */ /* 0x002fe400078e027e */
[----:B---3--:R-:W-:Y:S02]  /*1560*/  IMAD R106, R107, 0x100, R106 ;  /* 0x000001006b6a7824 */ /* 0x008fe400078e026a */
[----:B----4-:R-:W-:Y:S02]  /*1570*/  IMAD R115, R115, 0x100, R114 ;  /* 0x0000010073737824 */ /* 0x010fe400078e0272 */
[----:B------:R-:W-:Y:S02]  /*1580*/  IMAD R88, R89, 0x100, R88 ;  /* 0x0000010059587824 */ /* 0x000fe400078e0258 */
[----:B------:R-:W-:Y:S02]  /*1590*/  IMAD R105, R105, 0x100, R104 ;  /* 0x0000010069697824 */ /* 0x000fe400078e0268 */
[----:B------:R-:W-:-:S02]  /*15a0*/  IMAD R86, R87, 0x100, R86 ;  /* 0x0000010057567824 */ /* 0x000fc400078e0256 */
[----:B------:R-:W-:Y:S01]  /*15b0*/  IMAD R91, R91, 0x100, R90 ;  /* 0x000001005b5b7824 */ /* 0x000fe200078e025a */
[----:B------:R-:W-:Y:S02]  /*15c0*/  PRMT R170, R170, 0x5410, R137 ;  /* 0x00005410aaaa7816 */ /* 0x000fe40000000089 */
[----:B------:R-:W-:Y:S02]  /*15d0*/  PRMT R231, R231, 0x5410, R128 ;  /* 0x00005410e7e77816 */ /* 0x000fe40000000080 */
[----:B------:R-:W-:Y:S02]  /*15e0*/  PRMT R233, R126, 0x5410, R233 ;  /* 0x000054107ee97816 */ /* 0x000fe400000000e9 */
[----:B------:R-:W-:Y:S02]  /*15f0*/  PRMT R234, R106, 0x5410, R115 ;  /* 0x000054106aea7816 */ /* 0x000fe40000000073 */
[----:B------:R-:W-:Y:S02]  /*1600*/  PRMT R236, R88, 0x5410, R105 ;  /* 0x0000541058ec7816 */ /* 0x000fe40000000069 */
[----:B------:R-:W-:Y:S01]  /*1610*/  PRMT R237, R86, 0x5410, R91 ;  /* 0x0000541056ed7816 */ /* 0x000fe2000000005b */
[----:B-----5:R-:W-:Y:S08]  /*1620*/  IMMA.16816.S8.S8 R124, R112.ROW, R161.COL, RZ ;  /* 0x000000a1707c7237 */ /* 0x020ff000004054ff */
[C---:B------:R-:W-:Y:S08]  /*1630*/  IMMA.16816.S8.S8 R108, R84.reuse.ROW, R162.COL, R108 ;  /* 0x000000a2546c7237 */ /* 0x040ff0000040546c */
[C---:B------:R-:W-:Y:S08]  /*1640*/  IMMA.16816.S8.S8 R120, R84.reuse.ROW, R171.COL, R120 ;  /* 0x000000ab54787237 */ /* 0x040ff00000405478 */
[C---:B------:R-:W-:Y:S08]  /*1650*/  IMMA.16816.S8.S8 R96, R84.reuse.ROW, R170.COL, R96 ;  /* 0x000000aa54607237 */ /* 0x040ff00000405460 */
[C---:B------:R-:W-:Y:S08]  /*1660*/  IMMA.16816.S8.S8 R100, R84.reuse.ROW, R231.COL, R100 ;  /* 0x000000e754647237 */ /* 0x040ff00000405464 */
[C---:B------:R-:W-:Y:S08]  /*1670*/  IMMA.16816.S8.S8 R92, R84.reuse.ROW, R233.COL, R92 ;  /* 0x000000e9545c7237 */ /* 0x040ff0000040545c */
[C---:B------:R-:W-:Y:S08]  /*1680*/  IMMA.16816.S8.S8 R148, R84.reuse.ROW, R234.COL, R148 ;  /* 0x000000ea54947237 */ /* 0x040ff00000405494 */
[C---:B------:R-:W-:Y:S08]  /*1690*/  IMMA.16816.S8.S8 R132, R84.reuse.ROW, R236.COL, R132 ;  /* 0x000000ec54847237 */ /* 0x040ff00000405484 */
[----:B------:R-:W-:Y:S08]  /*16a0*/  IMMA.16816.S8.S8 R116, R84.ROW, R237.COL, R116 ;  /* 0x000000ed54747237 */ /* 0x000ff00000405474 */
[C---:B------:R-:W-:Y:S08]  /*16b0*/  IMMA.16816.S8.S8 R136, R112.reuse.ROW, R163.COL, RZ ;  /* 0x000000a370887237 */ /* 0x040ff000004054ff */
[C---:B------:R-:W-:Y:S08]  /*16c0*/  IMMA.16816.S8.S8 R84, R112.reuse.ROW, R232.COL, RZ ;  /* 0x000000e870547237 */ /* 0x040ff000004054ff */
[C---:B------:R-:W-:Y:S08]  /*16d0*/  IMMA.16816.S8.S8 R88, R112.reuse.ROW, R235.COL, RZ ;  /* 0x000000eb70587237 */ /* 0x040ff000004054ff */
[C---:B------:R-:W-:Y:S08]  /*16e0*/  IMMA.16816.S8.S8 R104, R112.reuse.ROW, R238.COL, RZ ;  /* 0x000000ee70687237 */ /* 0x040ff000004054ff */
[C---:B------:R-:W-:Y:S08]  /*16f0*/  IMMA.16816.S8.S8 R144, R112.reuse.ROW, R239.COL, RZ ;  /* 0x000000ef70907237 */ /* 0x040ff000004054ff */
[C---:B------:R-:W-:Y:S08]  /*1700*/  IMMA.16816.S8.S8 R128, R112.reuse.ROW, R240.COL, RZ ;  /* 0x000000f070807237 */ /* 0x040ff000004054ff */
[----:B------:R-:W-:Y:S01]  /*1710*/  IMMA.16816.S8.S8 R112, R112.ROW, R241.COL, RZ ;  /* 0x000000f170707237 */ /* 0x000fe200004054ff */
[----:B------:R-:W-:-:S02]  /*1720*/  HADD2.F32 R154, -RZ, R155.H0_H0 ;  /* 0x2000009bff9a7230 */ /* 0x000fc40000004100 */
[----:B------:R-:W-:-:S05]  /*1730*/  HADD2.F32 R214, -RZ, R160.H0_H0 ;  /* 0x200000a0ffd67230 */ /* 0x000fca0000004100 */
[----:B------:R-:W-:Y:S01]  /*1740*/  IMMA.16816.S8.S8 R124, R140.ROW, R162.COL, R124 ;  /* 0x000000a28c7c7237 */ /* 0x000fe2000040547c */
[----:B------:R-:W-:Y:S01]  /*1750*/  FMUL R153, R214, R154 ;  /* 0x0000009ad6997220 */ /* 0x000fe20000400000 */
[----:B------:R-:W-:-:S06]  /*1760*/  I2FP.F32.S32 R108, R108 ;  /* 0x0000006c006c7245 */ /* 0x000fcc0000201400 */
[C---:B------:R-:W-:Y:S08]  /*1770*/  IMMA.16816.S8.S8 R136, R140.reuse.ROW, R171.COL, R136 ;  /* 0x000000ab8c887237 */ /* 0x040ff00000405488 */
[C---:B------:R-:W-:Y:S08]  /*1780*/  IMMA.16816.S8.S8 R84, R140.reuse.ROW, R170.COL, R84 ;  /* 0x000000aa8c547237 */ /* 0x040ff00000405454 */
[C---:B------:R-:W-:Y:S08]  /*1790*/  IMMA.16816.S8.S8 R88, R140.reuse.ROW, R231.COL, R88 ;  /* 0x000000e78c587237 */ /* 0x040ff00000405458 */
[C---:B------:R-:W-:Y:S08]  /*17a0*/  IMMA.16816.S8.S8 R104, R140.reuse.ROW, R233.COL, R104 ;  /* 0x000000e98c687237 */ /* 0x040ff00000405468 */
[C---:B------:R-:W-:Y:S08]  /*17b0*/  IMMA.16816.S8.S8 R144, R140.reuse.ROW, R234.COL, R144 ;  /* 0x000000ea8c907237 */ /* 0x040ff00000405490 */
[C---:B------:R-:W-:Y:S08]  /*17c0*/  IMMA.16816.S8.S8 R128, R140.reuse.ROW, R236.COL, R128 ;  /* 0x000000ec8c807237 */ /* 0x040ff00000405480 */
[----:B------:R-:W-:Y:S01]  /*17d0*/  IMMA.16816.S8.S8 R112, R140.ROW, R237.COL, R112 ;  /* 0x000000ed8c707237 */ /* 0x000fe20000405470 */
[----:B------:R-:W-:-:S02]  /*17e0*/  I2FP.F32.S32 R140, R109 ;  /* 0x0000006d008c7245 */ /* 0x000fc40000201400 */
[----:B------:R-:W-:Y:S01]  /*17f0*/  I2FP.F32.S32 R109, R110 ;  /* 0x0000006e006d7245 */ /* 0x000fe20000201400 */
[----:B------:R-:W-:-:S04]  /*1800*/  FFMA R6, R153, R108, R6 ;  /* 0x0000006c99067223 */ /* 0x000fc80000000006 */
[----:B------:R-:W-:Y:S01]  /*1810*/  FFMA R220, R153, R109, R220 ;  /* 0x0000006d99dc7223 */ /* 0x000fe200000000dc */
[----:B------:R-:W-:Y:S01]  /*1820*/  VIADD R109, R0, 0x600 ;  /* 0x00000600006d7836 */ /* 0x000fe20000000000 */
[----:B------:R-:W-:Y:S02]  /*1830*/  I2FP.F32.S32 R110, R111 ;  /* 0x0000006f006e7245 */ /* 0x000fe40000201400 */
[----:B------:R-:W-:Y:S01]  /*1840*/  I2FP.F32.S32 R108, R125 ;  /* 0x0000007d006c7245 */ /* 0x000fe20000201400 */
[----:B------:R-:W-:Y:S01]  /*1850*/  IMAD R109, R152, 0x30, R109 ;  /* 0x00000030986d7824 */ /* 0x000fe200078e026d */
[----:B------:R-:W-:-:S03]  /*1860*/  I2FP.F32.S32 R111, R120 ;  /* 0x00000078006f7245 */ /* 0x000fc60000201400 */
[C---:B------:R-:W-:Y:S02]  /*1870*/  FFMA R187, R153.reuse, R108, R187 ;  /* 0x0000006c99bb7223 */ /* 0x040fe400000000bb */
[C---:B------:R-:W-:Y:S01]  /*1880*/  FFMA R218, R153.reuse, R111, R218 ;  /* 0x0000006f99da7223 */ /* 0x040fe200000000da */
[----:B------:R-:W0:Y:S01]  /*1890*/  LDSM.16.M88.2 R108, [R109] ;  /* 0x000000006d6c783b */ /* 0x000e220000000100 */
[----:B------:R-:W-:Y:S01]  /*18a0*/  I2FP.F32.S32 R111, R122 ;  /* 0x0000007a006f7245 */ /* 0x000fe20000201400 */
[----:B------:R-:W-:Y:S01]  /*18b0*/  FFMA R221, R153, R110, R221 ;  /* 0x0000006e99dd7223 */ /* 0x000fe200000000dd */
[----:B------:R-:W-:-:S03]  /*18c0*/  I2FP.F32.S32 R110, R127 ;  /* 0x0000007f006e7245 */ /* 0x000fc60000201400 */
[C---:B------:R-:W-:Y:S01]  /*18d0*/  FFMA R216, R153.reuse, R111, R216 ;  /* 0x0000006f99d87223 */ /* 0x040fe200000000d8 */
[----:B------:R-:W-:Y:S02]  /*18e0*/  I2FP.F32.S32 R111, R136 ;  /* 0x00000088006f7245 */ /* 0x000fe40000201400 */
[----:B------:R-:W-:Y:S01]  /*18f0*/  I2FP.F32.S32 R120, R123 ;  /* 0x0000007b00787245 */ /* 0x000fe20000201400 */
[C---:B------:R-:W-:Y:S02]  /*1900*/  FFMA R185, R153.reuse, R110, R185 ;  /* 0x0000006e99b97223 */ /* 0x040fe400000000b9 */
[C---:B------:R-:W-:Y:S01]  /*1910*/  FFMA R182, R153.reuse, R111, R182 ;  /* 0x0000006f99b67223 */ /* 0x040fe200000000b6 */
[----:B------:R-:W-:Y:S01]  /*1920*/  VIADD R111, R0, 0x610 ;  /* 0x00000610006f7836 */ /* 0x000fe20000000000 */
[----:B------:R-:W-:Y:S01]  /*1930*/  I2FP.F32.S32 R110, R121 ;  /* 0x00000079006e7245 */ /* 0x000fe20000201400 */
[----:B------:R-:W-:Y:S01]  /*1940*/  FFMA R217, R153, R120, R217 ;  /* 0x0000007899d97223 */ /* 0x000fe200000000d9 */
[----:B------:R-:W-:Y:S01]  /*1950*/  I2FP.F32.S32 R120, R139 ;  /* 0x0000008b00787245 */ /* 0x000fe20000201400 */
[----:B------:R-:W-:Y:S01]  /*1960*/  IMAD R111, R152, 0x30, R111 ;  /* 0x00000030986f7824 */ /* 0x000fe200078e026f */
[----:B------:R-:W-:-:S02]  /*1970*/  I2FP.F32.S32 R121, R96 ;  /* 0x0000006000797245 */ /* 0x000fc40000201400 */
[----:B------:R-:W-:Y:S01]  /*1980*/  I2FP.F32.S32 R123, R84 ;  /* 0x00000054007b7245 */ /* 0x000fe20000201400 */
[C---:B------:R-:W-:Y:S02]  /*1990*/  FFMA R181, R153.reuse, R120, R181 ;  /* 0x0000007899b57223 */ /* 0x040fe400000000b5 */
[C---:B------:R-:W-:Y:S02]  /*19a0*/  FFMA R212, R153.reuse, R121, R212 ;  /* 0x0000007999d47223 */ /* 0x040fe400000000d4 */
[----:B------:R1:W2:Y:S01]  /*19b0*/  LDSM.16.M88.2 R120, [R111] ;  /* 0x000000006f78783b */ /* 0x0002a20000000100 */
[C---:B------:R-:W-:Y:S01]  /*19c0*/  FFMA R4, R153.reuse, R123, R4 ;  /* 0x0000007b99047223 */ /* 0x040fe20000000004 */
[----:B------:R-:W-:Y:S01]  /*19d0*/  I2FP.F32.S32 R123, R100 ;  /* 0x00000064007b7245 */ /* 0x000fe20000201400 */
[----:B------:R-:W-:Y:S01]  /*19e0*/  FFMA R219, R153, R110, R219 ;  /* 0x0000006e99db7223 */ /* 0x000fe200000000db */
[----:B------:R-:W-:Y:S02]  /*19f0*/  I2FP.F32.S32 R124, R124 ;  /* 0x0000007c007c7245 */ /* 0x000fe40000201400 */
[----:B------:R-:W-:-:S02]  /*1a00*/  I2FP.F32.S32 R100, R101 ;  /* 0x0000006500647245 */ /* 0x000fc40000201400 */
[----:B------:R-:W-:Y:S01]  /*1a10*/  I2FP.F32.S32 R110, R137 ;  /* 0x00000089006e7245 */ /* 0x000fe20000201400 */
[C---:B------:R-:W-:Y:S01]  /*1a20*/  FFMA R186, R153.reuse, R124, R186 ;  /* 0x0000007c99ba7223 */ /* 0x040fe200000000ba */
[----:B------:R-:W-:Y:S01]  /*1a30*/  I2FP.F32.S32 R96, R97 ;  /* 0x0000006100607245 */ /* 0x000fe20000201400 */
[C---:B------:R-:W-:Y:S01]  /*1a40*/  FFMA R207, R153.reuse, R100, R207 ;  /* 0x0000006499cf7223 */ /* 0x040fe200000000cf */
[----:B------:R-:W-:Y:S01]  /*1a50*/  I2FP.F32.S32 R126, R126 ;  /* 0x0000007e007e7245 */ /* 0x000fe20000201400 */
[----:B------:R-:W-:Y:S01]  /*1a60*/  FFMA R183, R153, R110, R183 ;  /* 0x0000006e99b77223 */ /* 0x000fe200000000b7 */
[----:B------:R-:W-:Y:S02]  /*1a70*/  I2FP.F32.S32 R97, R98 ;  /* 0x0000006200617245 */ /* 0x000fe40000201400 */
[----:B------:R-:W-:Y:S02]  /*1a80*/  I2FP.F32.S32 R84, R85 ;  /* 0x0000005500547245 */ /* 0x000fe40000201400 */
[----:B------:R-:W-:-:S02]  /*1a90*/  I2FP.F32.S32 R124, R87 ;  /* 0x00000057007c7245 */ /* 0x000fc40000201400 */
[----:B------:R-:W-:Y:S02]  /*1aa0*/  I2FP.F32.S32 R102, R102 ;  /* 0x0000006600667245 */ /* 0x000fe40000201400 */
[----:B------:R-:W-:Y:S02]  /*1ab0*/  I2FP.F32.S32 R100, R103 ;  /* 0x0000006700647245 */ /* 0x000fe40000201400 */
[----:B------:R-:W-:Y:S02]  /*1ac0*/  I2FP.F32.S32 R110, R99 ;  /* 0x00000063006e7245 */ /* 0x000fe40000201400 */
[----:B-1----:R-:W-:Y:S01]  /*1ad0*/  I2FP.F32.S32 R111, R88 ;  /* 0x00000058006f7245 */ /* 0x002fe20000201400 */
[C---:B------:R-:W-:Y:S01]  /*1ae0*/  FFMA R7, R153.reuse, R140, R7 ;  /* 0x0000008c99077223 */ /* 0x040fe20000000007 */
[C---:B------:R-:W-:Y:S01]  /*1af0*/  FFMA R184, R153.reuse, R126, R184 ;  /* 0x0000007e99b87223 */ /* 0x040fe200000000b8 */
[C---:B------:R-:W-:Y:S01]  /*1b00*/  FFMA R213, R153.reuse, R96, R213 ;  /* 0x0000006099d57223 */ /* 0x040fe200000000d5 */
[C---:B------:R-:W-:Y:S01]  /*1b10*/  FFMA R210, R153.reuse, R97, R210 ;  /* 0x0000006199d27223 */ /* 0x040fe200000000d2 */
[----:B------:R-:W-:Y:S01]  /*1b20*/  I2FP.F32.S32 R122, R86 ;  /* 0x00000056007a7245 */ /* 0x000fe20000201400 */
[C---:B------:R-:W-:Y:S01]  /*1b30*/  FFMA R5, R153.reuse, R84, R5 ;  /* 0x0000005499057223 */ /* 0x040fe20000000005 */
[C---:B------:R-:W-:Y:S01]  /*1b40*/  FFMA R3, R153.reuse, R124, R3 ;  /* 0x0000007c99037223 */ /* 0x040fe20000000003 */
[C---:B------:R-:W-:Y:S01]  /*1b50*/  FFMA R204, R153.reuse, R102, R204 ;  /* 0x0000006699cc7223 */ /* 0x040fe200000000cc */
[C---:B------:R-:W-:Y:S01]  /*1b60*/  FFMA R205, R153.reuse, R100, R205 ;  /* 0x0000006499cd7223 */ /* 0x040fe200000000cd */
[----:B0-----:R-:W-:Y:S01]  /*1b70*/  IMMA.16816.S8.S8 R96, R108.ROW, R161.COL, RZ ;  /* 0x000000a16c607237 */ /* 0x001fe200004054ff */
[C---:B------:R-:W-:Y:S01]  /*1b80*/  FFMA R211, R153.reuse, R110, R211 ;  /* 0x0000006e99d37223 */ /* 0x040fe200000000d3 */
[----:B------:R-:W-:-:S06]  /*1b90*/  FFMA R26, R153, R111, R26 ;  /* 0x0000006f991a7223 */ /* 0x000fcc000000001a */
[C---:B------:R-:W-:Y:S08]  /*1ba0*/  IMMA.16816.S8.S8 R84, R108.reuse.ROW, R163.COL, RZ ;  /* 0x000000a36c547237 */ /* 0x040ff000004054ff */
[C---:B------:R-:W-:Y:S08]  /*1bb0*/  IMMA.16816.S8.S8 R164, R108.reuse.ROW, R232.COL, RZ ;  /* 0x000000e86ca47237 */ /* 0x040ff000004054ff */
[C---:B------:R-:W-:Y:S08]  /*1bc0*/  IMMA.16816.S8.S8 R100, R108.reuse.ROW, R235.COL, RZ ;  /* 0x000000eb6c647237 */ /* 0x040ff000004054ff */
[C---:B------:R-:W-:Y:S08]  /*1bd0*/  IMMA.16816.S8.S8 R156, R108.reuse.ROW, R238.COL, RZ ;  /* 0x000000ee6c9c7237 */ /* 0x040ff000004054ff */
[C---:B------:R-:W-:Y:S08]  /*1be0*/  IMMA.16816.S8.S8 R140, R108.reuse.ROW, R239.COL, RZ ;  /* 0x000000ef6c8c7237 */ /* 0x040ff000004054ff */
[C---:B------:R-:W-:Y:S08]  /*1bf0*/  IMMA.16816.S8.S8 R124, R108.reuse.ROW, R240.COL, RZ ;  /* 0x000000f06c7c7237 */ /* 0x040ff000004054ff */
[----:B------:R-:W-:Y:S08]  /*1c00*/  IMMA.16816.S8.S8 R108, R108.ROW, R241.COL, RZ ;  /* 0x000000f16c6c7237 */ /* 0x000ff000004054ff */
[C---:B--2---:R-:W-:Y:S08]  /*1c10*/  IMMA.16816.S8.S8 R96, R120.reuse.ROW, R162.COL, R96 ;  /* 0x000000a278607237 */ /* 0x044ff00000405460 */
[C---:B------:R-:W-:Y:S08]  /*1c20*/  IMMA.16816.S8.S8 R84, R120.reuse.ROW, R171.COL, R84 ;  /* 0x000000ab78547237 */ /* 0x040ff00000405454 */
[C---:B------:R-:W-:Y:S08]  /*1c30*/  IMMA.16816.S8.S8 R164, R120.reuse.ROW, R170.COL, R164 ;  /* 0x000000aa78a47237 */ /* 0x040ff000004054a4 */
[C---:B------:R-:W-:Y:S08]  /*1c40*/  IMMA.16816.S8.S8 R100, R120.reuse.ROW, R231.COL, R100 ;  /* 0x000000e778647237 */ /* 0x040ff00000405464 */
[C---:B------:R-:W-:Y:S08]  /*1c50*/  IMMA.16816.S8.S8 R156, R120.reuse.ROW, R233.COL, R156 ;  /* 0x000000e9789c7237 */ /* 0x040ff0000040549c */
[C---:B------:R-:W-:Y:S08]  /*1c60*/  IMMA.16816.S8.S8 R140, R120.reuse.ROW, R234.COL, R140 ;  /* 0x000000ea788c7237 */ /* 0x040ff0000040548c */
[C---:B------:R-:W-:Y:S08]  /*1c70*/  IMMA.16816.S8.S8 R124, R120.reuse.ROW, R236.COL, R124 ;  /* 0x000000ec787c7237 */ /* 0x040ff0000040547c */
[----:B------:R-:W-:Y:S01]  /*1c80*/  IMMA.16816.S8.S8 R108, R120.ROW, R237.COL, R108 ;  /* 0x000000ed786c7237 */ /* 0x000fe2000040546c */
[----:B------:R-:W-:-:S04]  /*1c90*/  VIADD R121, R0, 0x900 ;  /* 0x0000090000797836 */ /* 0x000fc80000000000 */
[----:B------:R-:W-:-:S06]  /*1ca0*/  IMAD R168, R152, 0x30, R121 ;  /* 0x0000003098a87824 */ /* 0x000fcc00078e0279 */
[----:B------:R-:W0:Y:S01]  /*1cb0*/  LDSM.16.M88.2 R168, [R168] ;  /* 0x00000000a8a8783b */ /* 0x000e220000000100 */
[----:B------:R-:W-:-:S04]  /*1cc0*/  VIADD R121, R0, 0x910 ;  /* 0x0000091000797836 */ /* 0x000fc80000000000 */
[----:B------:R-:W-:-:S06]  /*1cd0*/  IMAD R208, R152, 0x30, R121 ;  /* 0x0000003098d07824 */ /* 0x000fcc00078e0279 */
[----:B------:R-:W1:Y:S01]  /*1ce0*/  LDSM.16.M88.2 R208, [R208] ;  /* 0x00000000d0d0783b */ /* 0x000e620000000100 */
[C---:B------:R-:W-:Y:S01]  /*1cf0*/  FFMA R2, R153.reuse, R122, R2 ;  /* 0x0000007a99027223 */ /* 0x040fe20000000002 */
[C---:B------:R-:W-:Y:S01]  /*1d00*/  FFMA R206, R153.reuse, R123, R206 ;  /* 0x0000007b99ce7223 */ /* 0x040fe200000000ce */
[----:B------:R-:W-:Y:S02]  /*1d10*/  I2FP.F32.S32 R0, R89 ;  /* 0x0000005900007245 */ /* 0x000fe40000201400 */
[----:B------:R-:W-:Y:S01]  /*1d20*/  I2FP.F32.S32 R89, R90 ;  /* 0x0000005a00597245 */ /* 0x000fe20000201400 */
[----:B------:R-:W-:Y:S01]  /*1d30*/  HADD2.F32 R215, -RZ, R160.H1_H1 ;  /* 0x300000a0ffd77230 */ /* 0x000fe20000004100 */
[----:B------:R-:W-:Y:S01]  /*1d40*/  I2FP.F32.S32 R88, R91 ;  /* 0x0000005b00587245 */ /* 0x000fe20000201400 */
[C---:B------:R-:W-:Y:S02]  /*1d50*/  FFMA R27, R153.reuse, R0, R27 ;  /* 0x00000000991b7223 */ /* 0x040fe4000000001b */
[----:B------:R-:W-:Y:S01]  /*1d60*/  FFMA R8, R153, R89, R8 ;  /* 0x0000005999087223 */ /* 0x000fe20000000008 */
[----:B------:R-:W-:Y:S01]  /*1d70*/  I2FP.F32.S32 R89, R96 ;  /* 0x0000006000597245 */ /* 0x000fe20000201400 */
[----:B------:R-:W-:Y:S01]  /*1d80*/  FMUL R0, R215, R154 ;  /* 0x0000009ad7007220 */ /* 0x000fe20000400000 */
[----:B------:R-:W-:-:S03]  /*1d90*/  FFMA R9, R153, R88, R9 ;  /* 0x0000005899097223 */ /* 0x000fc60000000009 */
[----:B------:R-:W-:Y:S01]  /*1da0*/  FFMA R178, R0, R89, R178 ;  /* 0x0000005900b27223 */ /* 0x000fe200000000b2 */
[C---:B0-----:R-:W-:Y:S08]  /*1db0*/  IMMA.16816.S8.S8 R120, R168.reuse.ROW, R161.COL, RZ ;  /* 0x000000a1a8787237 */ /* 0x041ff000004054ff */
[----:B------:R-:W-:-:S12]  /*1dc0*/  IMMA.16816.S8.S8 R88, R168.ROW, R163.COL, RZ ;  /* 0x000000a3a8587237 */ /* 0x000fd800004054ff */
[----:B-1----:R-:W-:Y:S08]  /*1dd0*/  IMMA.16816.S8.S8 R120, R208.ROW, R162.COL, R120 ;  /* 0x000000a2d0787237 */ /* 0x002ff00000405478 */
[----:B------:R-:W-:Y:S08]  /*1de0*/  IMMA.16816.S8.S8 R160, R168.ROW, R232.COL, RZ ;  /* 0x000000e8a8a07237 */ /* 0x000ff000004054ff */
[----:B------:R-:W-:Y:S01]  /*1df0*/  IMMA.16816.S8.S8 R88, R208.ROW, R171.COL, R88 ;  /* 0x000000abd0587237 */ /* 0x000fe20000405458 */
[----:B------:R-:W-:-:S02]  /*1e00*/  I2FP.F32.S32 R137, R98 ;  /* 0x0000006200897245 */ /* 0x000fc40000201400 */
[----:B------:R-:W-:Y:S02]  /*1e10*/  I2FP.F32.S32 R121, R121 ;  /* 0x0000007900797245 */ /* 0x000fe40000201400 */
[----:B------:R-:W-:Y:S01]  /*1e20*/  I2FP.F32.S32 R97, R97 ;  /* 0x0000006100617245 */ /* 0x000fe20000201400 */
[C---:B------:R-:W-:Y:S02]  /*1e30*/  FFMA R54, R0.reuse, R137, R54 ;  /* 0x0000008900367223 */ /* 0x040fe40000000036 */
[C---:B------:R-:W-:Y:S01]  /*1e40*/  FFMA R29, R0.reuse, R121, R29 ;  /* 0x00000079001d7223 */ /* 0x040fe2000000001d */
[----:B------:R-:W-:Y:S02]  /*1e50*/  I2FP.F32.S32 R121, R84 ;  /* 0x0000005400797245 */ /* 0x000fe40000201400 */
[----:B------:R-:W-:Y:S02]  /*1e60*/  I2FP.F32.S32 R138, R138 ;  /* 0x0000008a008a7245 */ /* 0x000fe40000201400 */
[----:B------:R-:W-:Y:S01]  /*1e70*/  I2FP.F32.S32 R137, R122 ;  /* 0x0000007a00897245 */ /* 0x000fe20000201400 */
[C---:B------:R-:W-:Y:S01]  /*1e80*/  FFMA R179, R0.reuse, R97, R179 ;  /* 0x0000006100b37223 */ /* 0x040fe200000000b3 */
[----:B------:R-:W-:Y:S01]  /*1e90*/  I2FP.F32.S32 R99, R99 ;  /* 0x0000006300637245 */ /* 0x000fe20000201400 */
[C---:B------:R-:W-:Y:S01]  /*1ea0*/  FFMA R56, R0.reuse, R121, R56 ;  /* 0x0000007900387223 */ /* 0x040fe20000000038 */
[----:B------:R-:W-:Y:S01]  /*1eb0*/  I2FP.F32.S32 R97, R120 ;  /* 0x0000007800617245 */ /* 0x000fe20000201400 */
[----:B------:R-:W-:Y:S01]  /*1ec0*/  IMMA.16816.S8.S8 R160, R208.ROW, R170.COL, R160 ;  /* 0x000000aad0a07237 */ /* 0x000fe200004054a0 */
[----:B------:R-:W-:Y:S01]  /*1ed0*/  I2FP.F32.S32 R123, R123 ;  /* 0x0000007b007b7245 */ /* 0x000fe20000201400 */
[----:B------:R-:W-:Y:S01]  /*1ee0*/  FFMA R180, R153, R138, R180 ;  /* 0x0000008a99b47223 */ /* 0x000fe200000000b4 */
[----:B------:R-:W-:Y:S01]  /*1ef0*/  I2FP.F32.S32 R121, R86 ;  /* 0x0000005600797245 */ /* 0x000fe20000201400 */
[----:B------:R-:W-:Y:S01]  /*1f00*/  FFMA R66, R0, R137, R66 ;  /* 0x0000008900427223 */ /* 0x000fe20000000042 */
[----:B------:R-:W-:Y:S01]  /*1f10*/  I2FP.F32.S32 R84, R89 ;  /* 0x0000005900547245 */ /* 0x000fe20000201400 */
[----:B------:R-:W-:-:S02]  /*1f20*/  HADD2.F32 R155, -RZ, R155.H1_H1 ;  /* 0x3000009bff9b7230 */ /* 0x000fc40000004100 */
[C---:B------:R-:W-:Y:S01]  /*1f30*/  IMMA.16816.S8.S8 R136, R168.reuse.ROW, R239.COL, RZ ;  /* 0x000000efa8887237 */ /* 0x040fe200004054ff */
[C---:B------:R-:W-:Y:S01]  /*1f40*/  FFMA R55, R0.reuse, R99, R55 ;  /* 0x0000006300377223 */ /* 0x040fe20000000037 */
[C---:B------:R-:W-:Y:S01]  /*1f50*/  FFMA R28, R0.reuse, R97, R28 ;  /* 0x00000061001c7223 */ /* 0x040fe2000000001c */
[C---:B------:R-:W-:Y:S01]  /*1f60*/  FFMA R67, R0.reuse, R123, R67 ;  /* 0x0000007b00437223 */ /* 0x040fe20000000043 */
[C---:B------:R-:W-:Y:S01]  /*1f70*/  FFMA R30, R0.reuse, R121, R30 ;  /* 0x00000079001e7223 */ /* 0x040fe2000000001e */
[----:B------:R-:W-:Y:S01]  /*1f80*/  FFMA R59, R0, R84, R59 ;  /* 0x00000054003b7223 */ /* 0x000fe2000000003b */
[----:B------:R-:W-:Y:S02]  /*1f90*/  I2FP.F32.S32 R84, R165 ;  /* 0x000000a500547245 */ /* 0x000fe40000201400 */
[----:B------:R-:W-:Y:S01]  /*1fa0*/  IMMA.16816.S8.S8 R96, R168.ROW, R235.COL, RZ ;  /* 0x000000eba8607237 */ /* 0x000fe200004054ff */
[-C--:B------:R-:W-:Y:S01]  /*1fb0*/  FMUL R214, R214, R155.reuse ;  /* 0x0000009bd6d67220 */ /* 0x080fe20000400000 */
[----:B------:R-:W-:Y:S01]  /*1fc0*/  FMUL R215, R215, R155 ;  /* 0x0000009bd7d77220 */ /* 0x000fe20000400000 */
[----:B------:R-:W-:-:S05]  /*1fd0*/  I2FP.F32.S32 R85, R85 ;  /* 0x0000005500557245 */ /* 0x000fca0000201400 */
[C---:B------:R-:W-:Y:S01]  /*1fe0*/  IMMA.16816.S8.S8 R120, R168.reuse.ROW, R240.COL, RZ ;  /* 0x000000f0a8787237 */ /* 0x040fe200004054ff */
[C---:B------:R-:W-:Y:S01]  /*1ff0*/  FFMA R63, R0.reuse, R84, R63 ;  /* 0x00000054003f7223 */ /* 0x040fe2000000003f */
[----:B------:R-:W-:Y:S01]  /*2000*/  FFMA R57, R0, R85, R57 ;  /* 0x0000005500397223 */ /* 0x000fe20000000039 */
[----:B------:R-:W-:Y:S01]  /*2010*/  I2FP.F32.S32 R84, R167 ;  /* 0x000000a700547245 */ /* 0x000fe20000201400 */
[----:B------:R-:W0:Y:S04]  /*2020*/  LDC R235, c[0x0][0x3ac] ;  /* 0x0000eb00ffeb7b82 */ /* 0x000e280000000800 */
[----:B------:R-:W-:Y:S01]  /*2030*/  IMMA.16816.S8.S8 R152, R168.ROW, R238.COL, RZ ;  /* 0x000000eea8987237 */ /* 0x000fe200004054ff */
[----:B------:R-:W-:-:S07]  /*2040*/  I2FP.F32.S32 R85, R88 ;  /* 0x0000005800557245 */ /* 0x000fce0000201400 */
[----:B------:R-:W-:Y:S01]  /*2050*/  IMMA.16816.S8.S8 R168, R168.ROW, R241.COL, RZ ;  /* 0x000000f1a8a87237 */ /* 0x000fe200004054ff */
[C---:B------:R-:W-:Y:S01]  /*2060*/  FFMA R33, R0.reuse, R84, R33 ;  /* 0x0000005400217223 */ /* 0x040fe20000000021 */
[----:B------:R-:W-:Y:S01]  /*2070*/  FFMA R58, R0, R85, R58 ;  /* 0x00000055003a7223 */ /* 0x000fe2000000003a */
[----:B------:R-:W-:Y:S02]  /*2080*/  I2FP.F32.S32 R84, R163 ;  /* 0x000000a300547245 */ /* 0x000fe40000201400 */
[----:B------:R-:W-:-:S03]  /*2090*/  I2FP.F32.S32 R85, R164 ;  /* 0x000000a400557245 */ /* 0x000fc60000201400 */
[C---:B------:R-:W-:Y:S01]  /*20a0*/  IMMA.16816.S8.S8 R136, R208.reuse.ROW, R234.COL, R136 ;  /* 0x000000ead0887237 */ /* 0x040fe20000405488 */
[C---:B------:R-:W-:Y:S01]  /*20b0*/  FFMA R65, R0.reuse, R84, R65 ;  /* 0x0000005400417223 */ /* 0x040fe20000000041 */
[----:B------:R-:W-:Y:S01]  /*20c0*/  FFMA R62, R0, R85, R62 ;  /* 0x00000055003e7223 */ /* 0x000fe2000000003e */
[----:B------:R-:W-:Y:S02]  /*20d0*/  I2FP.F32.S32 R84, R93 ;  /* 0x0000005d00547245 */ /* 0x000fe40000201400 */
[----:B------:R-:W-:Y:S02]  /*20e0*/  I2FP.F32.S32 R85, R166 ;  /* 0x000000a600557245 */ /* 0x000fe40000201400 */
[----:B------:R-:W-:Y:S01]  /*20f0*/  I2FP.F32.S32 R93, R132 ;  /* 0x00000084005d7245 */ /* 0x000fe20000201400 */
[----:B------:R-:W-:Y:S01]  /*2100*/  IMMA.16816.S8.S8 R96, R208.ROW, R231.COL, R96 ;  /* 0x000000e7d0607237 */ /* 0x000fe20000405460 */
[----:B------:R-:W-:Y:S02]  /*2110*/  I2FP.F32.S32 R132, R145 ;  /* 0x0000009100847245 */ /* 0x000fe40000201400 */
[----:B------:R-:W-:-:S02]  /*2120*/  I2FP.F32.S32 R87, R87 ;  /* 0x0000005700577245 */ /* 0x000fc40000201400 */
[----:B------:R-:W-:-:S03]  /*2130*/  I2FP.F32.S32 R145, R128 ;  /* 0x0000008000917245 */ /* 0x000fc60000201400 */
[----:B------:R-:W-:Y:S01]  /*2140*/  IMMA.16816.S8.S8 R120, R208.ROW, R236.COL, R120 ;  /* 0x000000ecd0787237 */ /* 0x000fe20000405478 */
[----:B------:R-:W-:Y:S01]  /*2150*/  I2FP.F32.S32 R128, R129 ;  /* 0x0000008100807245 */ /* 0x000fe20000201400 */
[----:B------:R-:W-:Y:S01]  /*2160*/  FFMA R32, R0, R85, R32 ;  /* 0x0000005500207223 */ /* 0x000fe20000000020 */
[----:B------:R-:W-:Y:S02]  /*2170*/  I2FP.F32.S32 R129, R130 ;  /* 0x0000008200817245 */ /* 0x000fe40000201400 */
[----:B------:R-:W-:-:S03]  /*2180*/  I2FP.F32.S32 R130, R131 ;  /* 0x0000008300827245 */ /* 0x000fc60000201400 */
[----:B------:R-:W-:Y:S01]  /*2190*/  IMMA.16816.S8.S8 R152, R208.ROW, R233.COL, R152 ;  /* 0x000000e9d0987237 */ /* 0x000fe20000405498 */
[----:B------:R-:W-:Y:S01]  /*21a0*/  I2FP.F32.S32 R85, R162 ;  /* 0x000000a200557245 */ /* 0x000fe20000201400 */
[----:B------:R-:W-:Y:S01]  /*21b0*/  FFMA R31, R0, R87, R31 ;  /* 0x00000057001f7223 */ /* 0x000fe2000000001f */
[----:B------:R-:W-:Y:S02]  /*21c0*/  I2FP.F32.S32 R131, R112 ;  /* 0x0000007000837245 */ /* 0x000fe40000201400 */
[----:B------:R-:W-:-:S03]  /*21d0*/  I2FP.F32.S32 R112, R113 ;  /* 0x0000007100707245 */ /* 0x000fc60000201400 */
[----:B------:R-:W-:Y:S01]  /*21e0*/  IMMA.16816.S8.S8 R168, R208.ROW, R237.COL, R168 ;  /* 0x000000edd0a87237 */ /* 0x000fe200004054a8 */
[----:B------:R-:W-:Y:S02]  /*21f0*/  I2FP.F32.S32 R87, R90 ;  /* 0x0000005a00577245 */ /* 0x000fe40000201400 */
[----:B------:R-:W-:Y:S02]  /*2200*/  I2FP.F32.S32 R113, R114 ;  /* 0x0000007200717245 */ /* 0x000fe40000201400 */
[----:B------:R-:W-:Y:S01]  /*2210*/  I2FP.F32.S32 R114, R115 ;  /* 0x0000007300727245 */ /* 0x000fe20000201400 */
[C---:B------:R-:W-:Y:S01]  /*2220*/  FFMA R64, R0.reuse, R85, R64 ;  /* 0x0000005500407223 */ /* 0x040fe20000000040 */
[----:B------:R-:W-:Y:S02]  /*2230*/  I2FP.F32.S32 R115, R100 ;  /* 0x0000006400737245 */ /* 0x000fe40000201400 */
[----:B------:R-:W-:Y:S02]  /*2240*/  I2FP.F32.S32 R89, R148 ;  /* 0x0000009400597245 */ /* 0x000fe40000201400 */
[----:B------:R-:W-:Y:S01]  /*2250*/  I2FP.F32.S32 R100, R101 ;  /* 0x0000006500647245 */ /* 0x000fe20000201400 */
[----:B------:R-:W-:Y:S01]  /*2260*/  FFMA R60, R0, R87, R60 ;  /* 0x00000057003c7223 */ /* 0x000fe2000000003c */
[----:B------:R-:W-:Y:S01]  /*2270*/  I2FP.F32.S32 R91, R91 ;  /* 0x0000005b005b7245 */ /* 0x000fe20000201400 */
[----:B------:R-:W-:Y:S01]  /*2280*/  UIADD3 UR8, UPT, UPT, UR8, 0x1, URZ ;  /* 0x0000000108087890 */ /* 0x000fe2000fffe0ff */
[----:B------:R-:W-:-:S02]  /*2290*/  I2FP.F32.S32 R85, R92 ;  /* 0x0000005c00557245 */ /* 0x000fc40000201400 */
[----:B------:R-:W-:Y:S02]  /*22a0*/  I2FP.F32.S32 R101, R102 ;  /* 0x0000006600657245 */ /* 0x000fe40000201400 */
[----:B------:R-:W-:Y:S02]  /*22b0*/  I2FP.F32.S32 R148, R141 ;  /* 0x0000008d00947245 */ /* 0x000fe40000201400 */
[----:B------:R-:W-:Y:S02]  /*22c0*/  I2FP.F32.S32 R92, R133 ;  /* 0x00000085005c7245 */ /* 0x000fe40000201400 */
[----:B------:R-:W-:Y:S02]  /*22d0*/  I2FP.F32.S32 R102, R103 ;  /* 0x0000006700667245 */ /* 0x000fe40000201400 */
[----:B------:R-:W-:Y:S02]  /*22e0*/  I2FP.F32.S32 R141, R142 ;  /* 0x0000008e008d7245 */ /* 0x000fe40000201400 */
[----:B------:R-:W-:-:S02]  /*22f0*/  I2FP.F32.S32 R87, R160 ;  /* 0x000000a000577245 */ /* 0x000fc40000201400 */
[----:B------:R-:W-:Y:S02]  /*2300*/  I2FP.F32.S32 R133, R116 ;  /* 0x0000007400857245 */ /* 0x000fe40000201400 */
[----:B------:R-:W-:Y:S02]  /*2310*/  I2FP.F32.S32 R103, R158 ;  /* 0x0000009e00677245 */ /* 0x000fe40000201400 */
[----:B------:R-:W-:Y:S02]  /*2320*/  I2FP.F32.S32 R142, R143 ;  /* 0x0000008f008e7245 */ /* 0x000fe40000201400 */
[----:B------:R-:W-:Y:S02]  /*2330*/  I2FP.F32.S32 R116, R117 ;  /* 0x0000007500747245 */ /* 0x000fe40000201400 */
[----:B------:R-:W-:Y:S02]  /*2340*/  I2FP.F32.S32 R158, R109 ;  /* 0x0000006d009e7245 */ /* 0x000fe40000201400 */
[----:B------:R-:W-:Y:S01]  /*2350*/  I2FP.F32.S32 R143, R136 ;  /* 0x00000088008f7245 */ /* 0x000fe20000201400 */
[----:B------:R-:W-:Y:S01]  /*2360*/  FFMA R61, R0, R91, R61 ;  /* 0x0000005b003d7223 */ /* 0x000fe2000000003d */
[----:B------:R-:W-:Y:S01]  /*2370*/  I2FP.F32.S32 R117, R118 ;  /* 0x0000007600757245 */ /* 0x000fe20000201400 */
[----:B------:R-:W-:Y:S01]  /*2380*/  UISETP.NE.AND UP0, UPT, UR8, URZ, UPT ;  /* 0x000000ff0800728c */ /* 0x000fe2000bf05270 */
[----:B------:R-:W-:-:S02]  /*2390*/  I2FP.F32.S32 R109, R110 ;  /* 0x0000006e006d7245 */ /* 0x000fc40000201400 */
[----:B------:R-:W-:Y:S02]  /*23a0*/  I2FP.F32.S32 R136, R137 ;  /* 0x0000008900887245 */ /* 0x000fe40000201400 */
[----:B------:R-:W-:Y:S02]  /*23b0*/  I2FP.F32.S32 R118, R119 ;  /* 0x0000007700767245 */ /* 0x000fe40000201400 */
[----:B------:R-:W-:Y:S02]  /*23c0*/  I2FP.F32.S32 R110, R111 ;  /* 0x0000006f006e7245 */ /* 0x000fe40000201400 */
[----:B------:R-:W-:Y:S01]  /*23d0*/  I2FP.F32.S32 R137, R138 ;  /* 0x0000008a00897245 */ /* 0x000fe20000201400 */
[----:B------:R-:W-:Y:S01]  /*23e0*/  FFMA R34, R0, R87, R34 ;  /* 0x0000005700227223 */ /* 0x000fe20000000022 */
[----:B------:R-:W-:Y:S02]  /*23f0*/  I2FP.F32.S32 R91, R150 ;  /* 0x00000096005b7245 */ /* 0x000fe40000201400 */
        /* <DEDUP_REMOVED lines=13> */
[----:B0-----:R-:W-:Y:S02]  /*24d0*/  SHF.R.S32.HI R232, RZ, 0x1f, R235 ;  /* 0x0000001fffe87819 */ /* 0x001fe400000114eb */
        /* <DEDUP_REMOVED lines=27> */
[----:B------:R-:W-:Y:S02]  /*2690*/  IADD3 R224, P0, PT, R224, 0x20, RZ ;  /* 0x00000020e0e07810 */ /* 0x000fe40007f1e0ff */
[----:B------:R-:W-:-:S02]  /*26a0*/  IADD3 R226, P1, PT, R226, 0x2, RZ ;  /* 0x00000002e2e27810 */ /* 0x000fc40007f3e0ff */
[----:B------:R-:W-:Y:S01]  /*26b0*/  LEA.HI R232, R232, R235, RZ, 0x5 ;  /* 0x000000ebe8e87211 */ /* 0x000fe200078f28ff */
[C---:B------:R-:W-:Y:S01]  /*26c0*/  FFMA R35, R0.reuse, R161, R35 ;  /* 0x000000a100237223 */ /* 0x040fe20000000023 */
[C---:B------:R-:W-:Y:S01]  /*26d0*/  FFMA R176, R0.reuse, R115, R176 ;  /* 0x0000007300b07223 */ /* 0x040fe200000000b0 */
[C---:B------:R-:W-:Y:S01]  /*26e0*/  FFMA R177, R0.reuse, R100, R177 ;  /* 0x0000006400b17223 */ /* 0x040fe200000000b1 */
[C---:B------:R-:W-:Y:S01]  /*26f0*/  FFMA R36, R0.reuse, R101, R36 ;  /* 0x0000006500247223 */ /* 0x040fe20000000024 */
[C---:B------:R-:W-:Y:S01]  /*2700*/  FFMA R37, R0.reuse, R102, R37 ;  /* 0x0000006600257223 */ /* 0x040fe20000000025 */
[C---:B------:R-:W-:Y:S01]  /*2710*/  FFMA R68, R0.reuse, R111, R68 ;  /* 0x0000006f00447223 */ /* 0x040fe20000000044 */
[C---:B------:R-:W-:Y:S01]  /*2720*/  FFMA R69, R0.reuse, R96, R69 ;  /* 0x0000006000457223 */ /* 0x040fe20000000045 */
[C---:B------:R-:W-:Y:S01]  /*2730*/  FFMA R70, R0.reuse, R97, R70 ;  /* 0x0000006100467223 */ /* 0x040fe20000000046 */
[----:B------:R-:W-:Y:S01]  /*2740*/  FFMA R71, R0, R98, R71 ;  /* 0x0000006200477223 */ /* 0x000fe20000000047 */
        /* <DEDUP_REMOVED lines=64> */
[----:B------:R-:W-:Y:S01]  /*2b50*/  VIADD R229, R229, 0x1 ;  /* 0x00000001e5e57836 */ /* 0x000fe20000000000 */
[----:B------:R-:W-:Y:S01]  /*2b60*/  LEA.HI.SX32 R230, R232, R230, 0x1b ;  /* 0x000000e6e8e67211 */ /* 0x000fe200078fdaff */
[----:B------:R-:W-:-:S02]  /*2b70*/  VIADD R228, R228, 0x1 ;  /* 0x00000001e4e47836 */ /* 0x000fc40000000000 */
[----:B------:R-:W-:Y:S02]  /*2b80*/  VIADD R227, R227, 0x1 ;  /* 0x00000001e3e37836 */ /* 0x000fe40000000000 */
[----:B------:R-:W-:Y:S02]  /*2b90*/  IMAD.X R223, RZ, RZ, R223, P0 ;  /* 0x000000ffffdf7224 */ /* 0x000fe400000e06df */
[----:B------:R-:W-:Y:S02]  /*2ba0*/  IMAD R222, R235, 0x20, R222 ;  /* 0x00000020ebde7824 */ /* 0x000fe400078e02de */
[----:B------:R-:W-:Y:S01]  /*2bb0*/  IMAD.X R225, RZ, RZ, R225, P1 ;  /* 0x000000ffffe17224 */ /* 0x000fe200008e06e1 */
[----:B------:R-:W-:Y:S06]  /*2bc0*/  BAR.SYNC.DEFER_BLOCKING 0x0 ;  /* 0x0000000000007b1d */ /* 0x000fec0000010000 */
[----:B------:R-:W-:Y:S05]  /*2bd0*/  BRA.U UP0, `(.L_x_1) ;  /* 0xffffffdd00087547 */ /* 0x000fea000b83ffff */
.L_x_0:
[----:B------:R-:W1:Y:S01]  /*2be0*/  LDC R0, c[0x0][0x3ac] ;  /* 0x0000eb00ff007b82 */ /* 0x000e620000000800 */
[----:B0-----:R0:W-:Y:S01]  /*2bf0*/  STG.E.64 desc[UR10][R242.64], R6 ;  /* 0x00000006f2007986 */ /* 0x0011e2000c101b0a */
[C---:B------:R-:W-:Y:S02]  /*2c00*/  LEA R86, P0, R244.reuse, R250, 0x3 ;  /* 0x000000faf4567211 */ /* 0x040fe400078018ff */
[C---:B------:R-:W-:Y:S02]  /*2c10*/  LEA R88, P1, R244.reuse, R248, 0x3 ;  /* 0x000000f8f4587211 */ /* 0x040fe400078218ff */
[C-C-:B------:R-:W-:Y:S02]  /*2c20*/  LEA.HI.X R87, R244.reuse, R251, R245.reuse, 0x3, P0 ;  /* 0x000000fbf4577211 */ /* 0x140fe400000f1cf5 */
[C---:B------:R-:W-:Y:S02]  /*2c30*/  LEA.HI.X R89, R244.reuse, R249, R245, 0x3, P1 ;  /* 0x000000f9f4597211 */ /* 0x040fe400008f1cf5 */
[----:B------:R-:W-:-:S04]  /*2c40*/  LEA R92, P2, R244, R246, 0x3 ;  /* 0x000000f6f45c7211 */ /* 0x000fc800078418ff */
[----:B------:R-:W-:Y:S02]  /*2c50*/  LEA.HI.X R93, R244, R247, R245, 0x3, P2 ;  /* 0x000000f7f45d7211 */ /* 0x000fe400010f1cf5 */
[----:B-1----:R-:W-:-:S05]  /*2c60*/  SHF.R.U32.HI R0, RZ, 0x1, R0 ;  /* 0x00000001ff007819 */ /* 0x002fca0000011600 */
[----:B------:R-:W-:-:S04]  /*2c70*/  IMAD.WIDE.U32 R84, R0, 0x40, R242 ;  /* 0x0000004000547825 */ /* 0x000fc800078e00f2 */
[C---:B0-----:R-:W-:Y:S01]  /*2c80*/  IMAD.WIDE.U32 R6, R0.reuse, 0x40, R86 ;  /* 0x0000004000067825 */ /* 0x041fe200078e0056 */
[----:B------:R-:W-:Y:S03]  /*2c90*/  STG.E.64 desc[UR10][R84.64], R220 ;  /* 0x000000dc54007986 */ /* 0x000fe6000c101b0a */
[C---:B------:R-:W-:Y:S01]  /*2ca0*/  IMAD.WIDE.U32 R90, R0.reuse, 0x40, R88 ;  /* 0x00000040005a7825 */ /* 0x040fe200078e0058 */
[----:B------:R-:W-:Y:S03]  /*2cb0*/  STG.E.64 desc[UR10][R242.64+0x20], R218 ;  /* 0x000020daf2007986 */ /* 0x000fe6000c101b0a */
[----:B------:R-:W-:Y:S01]  /*2cc0*/  IMAD.WIDE.U32 R94, R0, 0x40, R92 ;  /* 0x00000040005e7825 */ /* 0x000fe200078e005c */
[----:B------:R-:W-:Y:S04]  /*2cd0*/  STG.E.64 desc[UR10][R84.64+0x20], R216 ;  /* 0x000020d854007986 */ /* 0x000fe8000c101b0a */
        /* <DEDUP_REMOVED lines=59> */
[----:B------:R-:W-:Y:S01]  /*3090*/  STG.E.64 desc[UR10][R94.64+0xe0], R174 ;  /* 0x0000e0ae5e007986 */ /* 0x000fe2000c101b0a */
[----:B------:R-:W-:Y:S05]  /*30a0*/  EXIT ;  /* 0x000000000000794d */ /* 0x000fea0003800000 */
.L_x_2:
[----:B------:R-:W-:-:S00]  /*30b0*/  BRA `(.L_x_2) ;  /* 0xfffffffc00fc7947 */ /* 0x000fc0000383ffff */
[----:B------:R-:W-:-:S00]  /*30c0*/  NOP ;  /* 0x0000000000007918 */ /* 0x000fc00000000000 */
        /* <DEDUP_REMOVED lines=11> */
.L_x_27:


//--------------------- .text._Z16generateHalfDataP6__halfij --------------------------
	.section	.text._Z16generateHalfDataP6__halfij,"ax",@progbits
	.align	128
        .global         _Z16generateHalfDataP6__halfij
        .type           _Z16generateHalfDataP6__halfij,@function
        .size           _Z16generateHalfDataP6__halfij,(.L_x_28 - _Z16generateHalfDataP6__halfij)
        .other          _Z16generateHalfDataP6__halfij,@"STO_CUDA_ENTRY STV_DEFAULT"
_Z16generateHalfDataP6__halfij:
.text._Z16generateHalfDataP6__halfij:
[----:B------:R-:W0:Y:S08]  /*0000*/  LDC R1, c[0x0][0x37c] ;  /* 0x0000df00ff017b82 */ /* 0x000e300000000800 */
[----:B------:R-:W1:Y:S01]  /*0010*/  LDC R0, c[0x0][0x38c] ;  /* 0x0000e300ff007b82 */ /* 0x000e620000000800 */
[----:B------:R-:W2:Y:S01]  /*0020*/  S2R R11, SR_TID.X ;  /* 0x00000000000b7919 */ /* 0x000ea20000002100 */
[----:B0-----:R-:W-:Y:S01]  /*0030*/  VIADD R1, R1, 0xffffffd0 ;  /* 0xffffffd001017836 */ /* 0x001fe20000000000 */
[----:B------:R-:W0:Y:S01]  /*0040*/  LDCU.64 UR6, c[0x0][0x358] ;  /* 0x00006b00ff0677ac */ /* 0x000e220008000a00 */
[----:B------:R-:W-:Y:S01]  /*0050*/  IMAD.MOV.U32 R7, RZ, RZ, -0x75bd8fc ;  /* 0xf8a42704ff077424 */ /* 0x000fe200078e00ff */
[----:B------:R-:W-:Y:S01]  /*0060*/  BSSY.RECONVERGENT B0, `(.L_x_3) ;  /* 0x000025d000007945 */ /* 0x000fe20003800200 */
[----:B------:R-:W-:-:S02]  /*0070*/  IMAD.MOV.U32 R8, RZ, RZ, -0x23270784 ;  /* 0xdcd8f87cff087424 */ /* 0x000fc400078e00ff */
[----:B------:R-:W2:Y:S08]  /*0080*/  S2UR UR4, SR_CTAID.X ;  /* 0x00000000000479c3 */ /* 0x000eb00000002500 */
[----:B------:R-:W2:Y:S01]  /*0090*/  LDC R4, c[0x0][0x360] ;  /* 0x0000d800ff047b82 */ /* 0x000ea20000000800 */
[----:B-1----:R-:W-:-:S05]  /*00a0*/  LOP3.LUT R0, R0, 0xaad26b49, RZ, 0x3c, !PT ;  /* 0xaad26b4900007812 */ /* 0x002fca00078e3cff */
[----:B------:R-:W-:-:S04]  /*00b0*/  IMAD R0, R0, 0x4182bed5, RZ ;  /* 0x4182bed500007824 */ /* 0x000fc800078e02ff */
[C---:B------:R-:W-:Y:S01]  /*00c0*/  VIADD R5, R0.reuse, 0x583f19 ;  /* 0x00583f1900057836 */ /* 0x040fe20000000000 */
[C---:B------:R-:W-:Y:S01]  /*00d0*/  LOP3.LUT R6, R0.reuse, 0x159a55e5, RZ, 0x3c, !PT ;  /* 0x159a55e500067812 */ /* 0x040fe200078e3cff */
[C---:B------:R-:W-:Y:S02]  /*00e0*/  VIADD R2, R0.reuse, 0xd9f6dc18 ;  /* 0xd9f6dc1800027836 */ /* 0x040fe40000000000 */
[----:B------:R-:W-:Y:S02]  /*00f0*/  VIADD R3, R0, 0x75bcd15 ;  /* 0x075bcd1500037836 */ /* 0x000fe40000000000 */
[----:B------:R-:W-:Y:S01]  /*0100*/  IMAD.MOV.U32 R9, RZ, RZ, R5 ;  /* 0x000000ffff097224 */ /* 0x000fe200078e0005 */
[----:B------:R1:W-:Y:S01]  /*0110*/  STL.64 [R1+0x8], R6 ;  /* 0x0000080601007387 */ /* 0x0003e20000100a00 */
[----:B--2---:R-:W-:-:S03]  /*0120*/  IMAD R0, R4, UR4, R11 ;  /* 0x0000000404007c24 */ /* 0x004fc6000f8e020b */
[----:B------:R1:W-:Y:S02]  /*0130*/  STL.64 [R1], R2 ;  /* 0x0000000201007387 */ /* 0x0003e40000100a00 */
[----:B------:R-:W-:Y:S02]  /*0140*/  ISETP.NE.AND P0, PT, R0, RZ, PT ;  /* 0x000000ff0000720c */ /* 0x000fe40003f05270 */
[----:B------:R1:W-:Y:S01]  /*0150*/  STL.64 [R1+0x10], R8 ;  /* 0x0000100801007387 */ /* 0x0003e20000100a00 */
[----:B------:R-:W-:-:S10]  /*0160*/  SHF.R.S32.HI R4, RZ, 0x1f, R0 ;  /* 0x0000001fff047819 */ /* 0x000fd40000011400 */
[----:B0-----:R-:W-:Y:S05]  /*0170*/  @!P0 BRA `(.L_x_4) ;  /* 0x00000024002c8947 */ /* 0x001fea0003800000 */
[----:B------:R-:W-:Y:S02]  /*0180*/  IMAD.MOV.U32 R13, RZ, RZ, R4 ;  /* 0x000000ffff0d7224 */ /* 0x000fe400078e0004 */
[----:B------:R-:W-:Y:S02]  /*0190*/  IMAD.MOV.U32 R11, RZ, RZ, RZ ;  /* 0x000000ffff0b7224 */ /* 0x000fe400078e00ff */
[----:B------:R-:W-:-:S07]  /*01a0*/  IMAD.MOV.U32 R10, RZ, RZ, R0 ;  /* 0x000000ffff0a7224 */ /* 0x000fce00078e0000 */
.L_x_13:
[----:B-1----:R-:W-:Y:S01]  /*01b0*/  LOP3.LUT R2, R10, 0x3, RZ, 0xc0, !PT ;  /* 0x000000030a027812 */ /* 0x002fe200078ec0ff */
[----:B------:R-:W-:Y:S03]  /*01c0*/  BSSY.RECONVERGENT B1, `(.L_x_5) ;  /* 0x0000240000017945 */ /* 0x000fe60003800200 */
[----:B------:R-:W-:-:S04]  /*01d0*/  ISETP.NE.U32.AND P0, PT, R2, RZ, PT ;  /* 0x000000ff0200720c */ /* 0x000fc80003f05070 */
[----:B------:R-:W-:-:S13]  /*01e0*/  ISETP.NE.AND.EX P0, PT, RZ, RZ, PT, P0 ;  /* 0x000000ffff00720c */ /* 0x000fda0003f05300 */
[----:B0-----:R-:W-:Y:S05]  /*01f0*/  @!P0 BRA `(.L_x_6) ;  /* 0x0000002000f08947 */ /* 0x001fea0003800000 */
[----:B------:R-:W0:Y:S01]  /*0200*/  LDC.64 R8, c[0x4][RZ] ;  /* 0x01000000ff087b82 */ /* 0x000e220000000a00 */
[----:B------:R-:W-:Y:S02]  /*0210*/  CS2R R2, SRZ ;  /* 0x0000000000027805 */ /* 0x000fe4000001ff00 */
[----:B------:R-:W-:Y:S02]  /*0220*/  CS2R R4, SRZ ;  /* 0x0000000000047805 */ /* 0x000fe4000001ff00 */
[----:B------:R-:W-:Y:S01]  /*0230*/  CS2R R6, SRZ ;  /* 0x0000000000067805 */ /* 0x000fe2000001ff00 */
[----:B0-----:R-:W-:-:S07]  /*0240*/  IMAD.WIDE.U32 R8, R11, 0xc80, R8 ;  /* 0x00000c800b087825 */ /* 0x001fce00078e0008 */
.L_x_8:
[----:B------:R-:W-:-:S06]  /*0250*/  IMAD R12, R2, 0x4, R1 ;  /* 0x00000004020c7824 */ /* 0x000fcc00078e0201 */
[----:B------:R-:W5:Y:S01]  /*0260*/  LDL R12, [R12+0x4] ;  /* 0x000004000c0c7983 */ /* 0x000f620000100800 */
[----:B------:R-:W-:-:S05]  /*0270*/  UMOV UR4, URZ ;  /* 0x000000ff00047c82 */ /* 0x000fca0008000000 */
.L_x_7:
[----:B-----5:R-:W-:Y:S01]  /*0280*/  SHF.R.U32.HI R22, RZ, UR4, R12 ;  /* 0x00000004ff167c19 */ /* 0x020fe2000801160c */
[----:B------:R-:W-:-:S03]  /*0290*/  IMAD.SHL.U32 R14, R2, 0x20, RZ ;  /* 0x00000020020e7824 */ /* 0x000fc600078e00ff */
[----:B------:R-:W-:Y:S01]  /*02a0*/  LOP3.LUT R15, R22, 0x1, RZ, 0xc0, !PT ;  /* 0x00000001160f7812 */ /* 0x000fe200078ec0ff */
[----:B------:R-:W-:-:S03]  /*02b0*/  VIADD R14, R14, UR4 ;  /* 0x000000040e0e7c36 */ /* 0x000fc60008000000 */
[----:B------:R-:W-:Y:S01]  /*02c0*/  ISETP.NE.U32.AND P0, PT, R15, 0x1, PT ;  /* 0x000000010f00780c */ /* 0x000fe20003f05070 */
[----:B------:R-:W-:-:S03]  /*02d0*/  IMAD R15, R14, 0x5, RZ ;  /* 0x000000050e0f7824 */ /* 0x000fc600078e02ff */
[----:B------:R-:W-:Y:S01]  /*02e0*/  R2P PR, R22, 0x7e ;  /* 0x0000007e16007804 */ /* 0x000fe20000000000 */
[----:B------:R-:W-:-:S08]  /*02f0*/  IMAD.WIDE.U32 R14, R15, 0x4, R8 ;  /* 0x000000040f0e7825 */ /* 0x000fd000078e0008 */
[----:B------:R-:W2:Y:S04]  /*0300*/  @!P0 LDG.E R16, desc[UR6][R14.64+0x10] ;  /* 0x000010060e108981 */ /* 0x000ea8000c1e1900 */
[----:B------:R-:W3:Y:S04]  /*0310*/  @P1 LDG.E R18, desc[UR6][R14.64+0x24] ;  /* 0x000024060e121981 */ /* 0x000ee8000c1e1900 */
[----:B------:R-:W4:Y:S04]  /*0320*/  @P2 LDG.E R20, desc[UR6][R14.64+0x38] ;  /* 0x000038060e142981 */ /* 0x000f28000c1e1900 */
[----:B------:R-:W4:Y:S04]  /*0330*/  @P3 LDG.E R24, desc[UR6][R14.64+0x4c] ;  /* 0x00004c060e183981 */ /* 0x000f28000c1e1900 */
[----:B------:R-:W4:Y:S04]  /*0340*/  @P4 LDG.E R26, desc[UR6][R14.64+0x60] ;  /* 0x000060060e1a4981 */ /* 0x000f28000c1e1900 */
[----:B------:R-:W4:Y:S04]  /*0350*/  @!P0 LDG.E R17, desc[UR6][R14.64+0x4] ;  /* 0x000004060e118981 */ /* 0x000f28000c1e1900 */
[----:B------:R-:W4:Y:S04]  /*0360*/  @!P0 LDG.E R19, desc[UR6][R14.64+0xc] ;  /* 0x00000c060e138981 */ /* 0x000f28000c1e1900 */
[----:B------:R-:W4:Y:S04]  /*0370*/  @P1 LDG.E R21, desc[UR6][R14.64+0x18] ;  /* 0x000018060e151981 */ /* 0x000f28000c1e1900 */
[----:B------:R-:W4:Y:S04]  /*0380*/  @P3 LDG.E R23, desc[UR6][R14.64+0x40] ;  /* 0x000040060e173981 */ /* 0x000f28000c1e1900 */
[----:B------:R-:W4:Y:S04]  /*0390*/  @P5 LDG.E R25, desc[UR6][R14.64+0x70] ;  /* 0x000070060e195981 */ /* 0x000f28000c1e1900 */
[----:B------:R-:W4:Y:S01]  /*03a0*/  @P6 LDG.E R28, desc[UR6][R14.64+0x88] ;  /* 0x000088060e1c6981 */ /* 0x000f22000c1e1900 */
[----:B--2---:R-:W-:-:S03]  /*03b0*/  @!P0 LOP3.LUT R5, R5, R16, RZ, 0x3c, !PT ;  /* 0x0000001005058212 */ /* 0x004fc600078e3cff */
[----:B------:R-:W2:Y:S01]  /*03c0*/  @!P0 LDG.E R16, desc[UR6][R14.64] ;  /* 0x000000060e108981 */ /* 0x000ea2000c1e1900 */
[----:B---3--:R-:W-:-:S03]  /*03d0*/  @P1 LOP3.LUT R5, R5, R18, RZ, 0x3c, !PT ;  /* 0x0000001205051212 */ /* 0x008fc600078e3cff */
[----:B------:R-:W3:Y:S01]  /*03e0*/  @!P0 LDG.E R18, desc[UR6][R14.64+0x8] ;  /* 0x000008060e128981 */ /* 0x000ee2000c1e1900 */
[----:B----4-:R-:W-:-:S03]  /*03f0*/  @P2 LOP3.LUT R5, R5, R20, RZ, 0x3c, !PT ;  /* 0x0000001405052212 */ /* 0x010fc600078e3cff */
[----:B------:R-:W4:Y:S01]  /*0400*/  @P1 LDG.E R20, desc[UR6][R14.64+0x14] ;  /* 0x000014060e141981 */ /* 0x000f22000c1e1900 */
[----:B------:R-:W-:-:S03]  /*0410*/  @P3 LOP3.LUT R5, R5, R24, RZ, 0x3c, !PT ;  /* 0x0000001805053212 */ /* 0x000fc600078e3cff */
[----:B------:R-:W4:Y:S01]  /*0420*/  @P5 LDG.E R24, desc[UR6][R14.64+0x74] ;  /* 0x000074060e185981 */ /* 0x000f22000c1e1900 */
[----:B------:R-:W-:-:S03]  /*0430*/  @P4 LOP3.LUT R5, R5, R26, RZ, 0x3c, !PT ;  /* 0x0000001a05054212 */ /* 0x000fc600078e3cff */
[----:B------:R-:W4:Y:S01]  /*0440*/  @P3 LDG.E R26, desc[UR6][R14.64+0x44] ;  /* 0x000044060e1a3981 */ /* 0x000f22000c1e1900 */
[----:B------:R-:W-:-:S03]  /*0450*/  @!P0 LOP3.LUT R6, R6, R17, RZ, 0x3c, !PT ;  /* 0x0000001106068212 */ /* 0x000fc600078e3cff */
[----:B------:R-:W4:Y:S01]  /*0460*/  @P1 LDG.E R17, desc[UR6][R14.64+0x20] ;  /* 0x000020060e111981 */ /* 0x000f22000c1e1900 */
[----:B------:R-:W-:-:S03]  /*0470*/  @!P0 LOP3.LUT R4, R4, R19, RZ, 0x3c, !PT ;  /* 0x0000001304048212 */ /* 0x000fc600078e3cff */
[----:B------:R-:W4:Y:S01]  /*0480*/  @P2 LDG.E R19, desc[UR6][R14.64+0x2c] ;  /* 0x00002c060e132981 */ /* 0x000f22000c1e1900 */
[----:B------:R-:W-:-:S03]  /*0490*/  @P1 LOP3.LUT R6, R6, R21, RZ, 0x3c, !PT ;  /* 0x0000001506061212 */ /* 0x000fc600078e3cff */
[----:B------:R-:W4:Y:S01]  /*04a0*/  @P2 LDG.E R21, desc[UR6][R14.64+0x34] ;  /* 0x000034060e152981 */ /* 0x000f22000c1e1900 */
[----:B--2---:R-:W-:-:S03]  /*04b0*/  @!P0 LOP3.LUT R3, R3, R16, RZ, 0x3c, !PT ;  /* 0x0000001003038212 */ /* 0x004fc600078e3cff */
[----:B------:R-:W2:Y:S01]  /*04c0*/  @P1 LDG.E R16, desc[UR6][R14.64+0x1c] ;  /* 0x00001c060e101981 */ /* 0x000ea2000c1e1900 */
[----:B---3--:R-:W-:-:S03]  /*04d0*/  @!P0 LOP3.LUT R7, R7, R18, RZ, 0x3c, !PT ;  /* 0x0000001207078212 */ /* 0x008fc600078e3cff */
[----:B------:R-:W3:Y:S01]  /*04e0*/  @P2 LDG.E R18, desc[UR6][R14.64+0x28] ;  /* 0x000028060e122981 */ /* 0x000ee2000c1e1900 */
[----:B----4-:R-:W-:-:S03]  /*04f0*/  @P1 LOP3.LUT R3, R3, R20, RZ, 0x3c, !PT ;  /* 0x0000001403031212 */ /* 0x010fc600078e3cff */
[----:B------:R-:W4:Y:S01]  /*0500*/  @P2 LDG.E R20, desc[UR6][R14.64+0x30] ;  /* 0x000030060e142981 */ /* 0x000f22000c1e1900 */
[----:B------:R-:W-:-:S03]  /*0510*/  @P5 LOP3.LUT R5, R5, R24, RZ, 0x3c, !PT ;  /* 0x0000001805055212 */ /* 0x000fc600078e3cff */
[----:B------:R-:W4:Y:S01]  /*0520*/  @P3 LDG.E R24, desc[UR6][R14.64+0x3c] ;  /* 0x00003c060e183981 */ /* 0x000f22000c1e1900 */
[----:B------:R-:W-:-:S03]  /*0530*/  @P1 LOP3.LUT R4, R4, R17, RZ, 0x3c, !PT ;  /* 0x0000001104041212 */ /* 0x000fc600078e3cff */
[----:B------:R-:W4:Y:S01]  /*0540*/  @P3 LDG.E R17, desc[UR6][R14.64+0x48] ;  /* 0x000048060e113981 */ /* 0x000f22000c1e1900 */
[----:B------:R-:W-:-:S03]  /*0550*/  @P2 LOP3.LUT R6, R6, R19, RZ, 0x3c, !PT ;  /* 0x0000001306062212 */ /* 0x000fc600078e3cff */
[----:B------:R-:W4:Y:S01]  /*0560*/  @P4 LDG.E R19, desc[UR6][R14.64+0x54] ;  /* 0x000054060e134981 */ /* 0x000f22000c1e1900 */
[----:B------:R-:W-:Y:S02]  /*0570*/  @P2 LOP3.LUT R4, R4, R21, RZ, 0x3c, !PT ;  /* 0x0000001504042212 */ /* 0x000fe400078e3cff */
[----:B------:R-:W-:Y:S01]  /*0580*/  @P3 LOP3.LUT R6, R6, R23, RZ, 0x3c, !PT ;  /* 0x0000001706063212 */ /* 0x000fe200078e3cff */
[----:B------:R-:W4:Y:S04]  /*0590*/  @P4 LDG.E R21, desc[UR6][R14.64+0x5c] ;  /* 0x00005c060e154981 */ /* 0x000f28000c1e1900 */
[----:B------:R-:W4:Y:S01]  /*05a0*/  @P5 LDG.E R23, desc[UR6][R14.64+0x68] ;  /* 0x000068060e175981 */ /* 0x000f22000c1e1900 */
[----:B--2---:R-:W-:-:S03]  /*05b0*/  @P1 LOP3.LUT R7, R7, R16, RZ, 0x3c, !PT ;  /* 0x0000001007071212 */ /* 0x004fc600078e3cff */
[----:B------:R-:W2:Y:S01]  /*05c0*/  @P4 LDG.E R16, desc[UR6][R14.64+0x50] ;  /* 0x000050060e104981 */ /* 0x000ea2000c1e1900 */
[----:B---3--:R-:W-:-:S03]  /*05d0*/  @P2 LOP3.LUT R3, R3, R18, RZ, 0x3c, !PT ;  /* 0x0000001203032212 */ /* 0x008fc600078e3cff */
[----:B------:R-:W3:Y:S01]  /*05e0*/  @P4 LDG.E R18, desc[UR6][R14.64+0x58] ;  /* 0x000058060e124981 */ /* 0x000ee2000c1e1900 */
[----:B----4-:R-:W-:-:S03]  /*05f0*/  @P2 LOP3.LUT R7, R7, R20, RZ, 0x3c, !PT ;  /* 0x0000001407072212 */ /* 0x010fc600078e3cff */
[----:B------:R-:W4:Y:S01]  /*0600*/  @P5 LDG.E R20, desc[UR6][R14.64+0x64] ;  /* 0x000064060e145981 */ /* 0x000f22000c1e1900 */
[----:B------:R-:W-:-:S03]  /*0610*/  @P3 LOP3.LUT R3, R3, R24, RZ, 0x3c, !PT ;  /* 0x0000001803033212 */ /* 0x000fc600078e3cff */
[----:B------:R-:W4:Y:S01]  /*0620*/  @P5 LDG.E R24, desc[UR6][R14.64+0x6c] ;  /* 0x00006c060e185981 */ /* 0x000f22000c1e1900 */
[----:B------:R-:W-:Y:S02]  /*0630*/  LOP3.LUT P0, RZ, R22, 0x80, RZ, 0xc0, !PT ;  /* 0x0000008016ff7812 */ /* 0x000fe4000780c0ff */
[----:B------:R-:W-:Y:S02]  /*0640*/  @P3 LOP3.LUT R7, R7, R26, RZ, 0x3c, !PT ;  /* 0x0000001a07073212 */ /* 0x000fe400078e3cff */
[----:B------:R-:W-:Y:S02]  /*0650*/  @P3 LOP3.LUT R4, R4, R17, RZ, 0x3c, !PT ;  /* 0x0000001104043212 */ /* 0x000fe400078e3cff */
[----:B------:R-:W4:Y:S01]  /*0660*/  @P6 LDG.E R17, desc[UR6][R14.64+0x7c] ;  /* 0x00007c060e116981 */ /* 0x000f22000c1e1900 */
[----:B------:R-:W-:-:S03]  /*0670*/  @P4 LOP3.LUT R6, R6, R19, RZ, 0x3c, !PT ;  /* 0x0000001306064212 */ /* 0x000fc600078e3cff */
[----:B------:R-:W4:Y:S01]  /*0680*/  @P6 LDG.E R19, desc[UR6][R14.64+0x84] ;  /* 0x000084060e136981 */ /* 0x000f22000c1e1900 */
[----:B------:R-:W-:-:S03]  /*0690*/  @P4 LOP3.LUT R4, R4, R21, RZ, 0x3c, !PT ;  /* 0x0000001504044212 */ /* 0x000fc600078e3cff */
[----:B------:R-:W4:Y:S01]  /*06a0*/  @P0 LDG.E R26, desc[UR6][R14.64+0x9c] ;  /* 0x00009c060e1a0981 */ /* 0x000f22000c1e1900 */
[----:B------:R-:W-:-:S03]  /*06b0*/  @P5 LOP3.LUT R6, R6, R23, RZ, 0x3c, !PT ;  /* 0x0000001706065212 */ /* 0x000fc600078e3cff */
        /* <DEDUP_REMOVED lines=10> */
[----:B------:R-:W-:Y:S02]  /*0760*/  @P5 LOP3.LUT R4, R4, R25, RZ, 0x3c, !PT ;  /* 0x0000001904045212 */ /* 0x000fe400078e3cff */
[----:B------:R-:W-:Y:S02]  /*0770*/  @P6 LOP3.LUT R5, R5, R28, RZ, 0x3c, !PT ;  /* 0x0000001c05056212 */ /* 0x000fe400078e3cff */
[----:B------:R-:W-:Y:S02]  /*0780*/  @P6 LOP3.LUT R6, R6, R17, RZ, 0x3c, !PT ;  /* 0x0000001106066212 */ /* 0x000fe400078e3cff */
[----:B------:R-:W-:Y:S02]  /*0790*/  @P6 LOP3.LUT R4, R4, R19, RZ, 0x3c, !PT ;  /* 0x0000001304046212 */ /* 0x000fe400078e3cff */
[----:B------:R-:W-:Y:S02]  /*07a0*/  @P0 LOP3.LUT R5, R5, R26, RZ, 0x3c, !PT ;  /* 0x0000001a05050212 */ /* 0x000fe400078e3cff */
[----:B------:R-:W-:-:S02]  /*07b0*/  @P0 LOP3.LUT R6, R6, R21, RZ, 0x3c, !PT ;  /* 0x0000001506060212 */ /* 0x000fc400078e3cff */
[----:B------:R-:W-:Y:S02]  /*07c0*/  @P0 LOP3.LUT R4, R4, R23, RZ, 0x3c, !PT ;  /* 0x0000001704040212 */ /* 0x000fe400078e3cff */
[----:B--2---:R-:W-:Y:S02]  /*07d0*/  @P6 LOP3.LUT R3, R3, R16, RZ, 0x3c, !PT ;  /* 0x0000001003036212 */ /* 0x004fe400078e3cff */
[----:B---3--:R-:W-:Y:S02]  /*07e0*/  @P6 LOP3.LUT R7, R7, R18, RZ, 0x3c, !PT ;  /* 0x0000001207076212 */ /* 0x008fe400078e3cff */
[----:B----4-:R-:W-:Y:S02]  /*07f0*/  @P0 LOP3.LUT R3, R3, R20, RZ, 0x3c, !PT ;  /* 0x0000001403030212 */ /* 0x010fe400078e3cff */
[----:B------:R-:W-:Y:S02]  /*0800*/  @P0 LOP3.LUT R7, R7, R24, RZ, 0x3c, !PT ;  /* 0x0000001807070212 */ /* 0x000fe400078e3cff */
[----:B------:R-:W-:-:S13]  /*0810*/  R2P PR, R22.B1, 0x7f ;  /* 0x0000007f16007804 */ /* 0x000fda0000001000 */
[----:B------:R-:W2:Y:S04]  /*0820*/  @P0 LDG.E R18, desc[UR6][R14.64+0xa0] ;  /* 0x0000a0060e120981 */ /* 0x000ea8000c1e1900 */
[----:B------:R-:W3:Y:S04]  /*0830*/  @P0 LDG.E R19, desc[UR6][R14.64+0xa4] ;  /* 0x0000a4060e130981 */ /* 0x000ee8000c1e1900 */
[----:B------:R-:W4:Y:S04]  /*0840*/  @P0 LDG.E R20, desc[UR6][R14.64+0xa8] ;  /* 0x0000a8060e140981 */ /* 0x000f28000c1e1900 */
[----:B------:R-:W4:Y:S04]  /*0850*/  @P0 LDG.E R21, desc[UR6][R14.64+0xac] ;  /* 0x0000ac060e150981 */ /* 0x000f28000c1e1900 */
[----:B------:R-:W4:Y:S04]  /*0860*/  @P0 LDG.E R24, desc[UR6][R14.64+0xb0] ;  /* 0x0000b0060e180981 */ /* 0x000f28000c1e1900 */
[----:B------:R-:W4:Y:S04]  /*0870*/  @P1 LDG.E R16, desc[UR6][R14.64+0xbc] ;  /* 0x0000bc060e101981 */ /* 0x000f28000c1e1900 */
[----:B------:R-:W4:Y:S04]  /*0880*/  @P1 LDG.E R26, desc[UR6][R14.64+0xb4] ;  /* 0x0000b4060e1a1981 */ /* 0x000f28000c1e1900 */
        /* <DEDUP_REMOVED lines=11> */
[----:B------:R-:W-:Y:S01]  /*0940*/  LOP3.LUT P0, RZ, R22, 0x8000, RZ, 0xc0, !PT ;  /* 0x0000800016ff7812 */ /* 0x000fe2000780c0ff */
[----:B------:R-:W4:Y:S01]  /*0950*/  @P2 LDG.E R24, desc[UR6][R14.64+0xd8] ;  /* 0x0000d8060e182981 */ /* 0x000f22000c1e1900 */
[----:B------:R-:W-:-:S03]  /*0960*/  @P1 LOP3.LUT R7, R7, R16, RZ, 0x3c, !PT ;  /* 0x0000001007071212 */ /* 0x000fc600078e3cff */
[----:B------:R-:W4:Y:S01]  /*0970*/  @P2 LDG.E R22, desc[UR6][R14.64+0xd0] ;  /* 0x0000d0060e162981 */ /* 0x000f22000c1e1900 */
[----:B------:R-:W-:-:S03]  /*0980*/  @P1 LOP3.LUT R3, R3, R26, RZ, 0x3c, !PT ;  /* 0x0000001a03031212 */ /* 0x000fc600078e3cff */
[----:B------:R-:W4:Y:S01]  /*0990*/  @P3 LDG.E R16, desc[UR6][R14.64+0xe4] ;  /* 0x0000e4060e103981 */ /* 0x000f22000c1e1900 */
[----:B------:R-:W-:-:S03]  /*09a0*/  @P1 LOP3.LUT R6, R6, R23, RZ, 0x3c, !PT ;  /* 0x0000001706061212 */ /* 0x000fc600078e3cff */
[----:B------:R-:W4:Y:S01]  /*09b0*/  @P3 LDG.E R26, desc[UR6][R14.64+0xdc] ;  /* 0x0000dc060e1a3981 */ /* 0x000f22000c1e1900 */
[----:B------:R-:W-:-:S03]  /*09c0*/  @P1 LOP3.LUT R4, R4, R17, RZ, 0x3c, !PT ;  /* 0x0000001104041212 */ /* 0x000fc600078e3cff */
        /* <DEDUP_REMOVED lines=43> */
[----:B------:R-:W-:-:S04]  /*0c80*/  UIADD3 UR4, UPT, UPT, UR4, 0x10, URZ ;  /* 0x0000001004047890 */ /* 0x000fc8000fffe0ff */
[----:B------:R-:W-:Y:S01]  /*0c90*/  UISETP.NE.AND UP0, UPT, UR4, 0x20, UPT ;  /* 0x000000200400788c */ /* 0x000fe2000bf05270 */
[----:B--2---:R-:W-:Y:S02]  /*0ca0*/  @P5 LOP3.LUT R5, R5, R18, RZ, 0x3c, !PT ;  /* 0x0000001205055212 */ /* 0x004fe400078e3cff */
[----:B---3--:R-:W-:Y:S02]  /*0cb0*/  @P6 LOP3.LUT R6, R6, R19, RZ, 0x3c, !PT ;  /* 0x0000001306066212 */ /* 0x008fe400078e3cff */
[----:B----4-:R-:W-:Y:S02]  /*0cc0*/  @P6 LOP3.LUT R3, R3, R20, RZ, 0x3c, !PT ;  /* 0x0000001403036212 */ /* 0x010fe400078e3cff */
[----:B------:R-:W-:Y:S02]  /*0cd0*/  @P6 LOP3.LUT R4, R4, R21, RZ, 0x3c, !PT ;  /* 0x0000001504046212 */ /* 0x000fe400078e3cff */
[----:B------:R-:W-:Y:S02]  /*0ce0*/  @P6 LOP3.LUT R7, R7, R22, RZ, 0x3c, !PT ;  /* 0x0000001607076212 */ /* 0x000fe400078e3cff */
[----:B------:R-:W-:-:S02]  /*0cf0*/  @P6 LOP3.LUT R5, R5, R16, RZ, 0x3c, !PT ;  /* 0x0000001005056212 */ /* 0x000fc400078e3cff */
[----:B------:R-:W-:Y:S02]  /*0d00*/  @P0 LOP3.LUT R3, R3, R24, RZ, 0x3c, !PT ;  /* 0x0000001803030212 */ /* 0x000fe400078e3cff */
[----:B------:R-:W-:Y:S02]  /*0d10*/  @P0 LOP3.LUT R5, R5, R28, RZ, 0x3c, !PT ;  /* 0x0000001c05050212 */ /* 0x000fe400078e3cff */
[----:B------:R-:W-:Y:S02]  /*0d20*/  @P0 LOP3.LUT R7, R7, R26, RZ, 0x3c, !PT ;  /* 0x0000001a07070212 */ /* 0x000fe400078e3cff */
[----:B------:R-:W-:Y:S02]  /*0d30*/  @P0 LOP3.LUT R4, R4, R23, RZ, 0x3c, !PT ;  /* 0x0000001704040212 */ /* 0x000fe400078e3cff */
[----:B------:R-:W-:Y:S01]  /*0d40*/  @P0 LOP3.LUT R6, R6, R17, RZ, 0x3c, !PT ;  /* 0x0000001106060212 */ /* 0x000fe200078e3cff */
[----:B------:R-:W-:Y:S06]  /*0d50*/  BRA.U UP0, `(.L_x_7) ;  /* 0xfffffff500487547 */ /* 0x000fec000b83ffff */
[----:B------:R-:W-:-:S05]  /*0d60*/  VIADD R2, R2, 0x1 ;  /* 0x0000000102027836 */ /* 0x000fca0000000000 */
[----:B------:R-:W-:-:S13]  /*0d70*/  ISETP.NE.AND P0, PT, R2, 0x5, PT ;  /* 0x000000050200780c */ /* 0x000fda0003f05270 */
[----:B------:R-:W-:Y:S05]  /*0d80*/  @P0 BRA `(.L_x_8) ;  /* 0xfffffff400300947 */ /* 0x000fea000383ffff */
[----:B------:R-:W-:Y:S01]  /*0d90*/  LOP3.LUT R2, R10, 0x3, RZ, 0xc0, !PT ;  /* 0x000000030a027812 */ /* 0x000fe200078ec0ff */
[----:B------:R0:W-:Y:S03]  /*0da0*/  STL.64 [R1+0x8], R6 ;  /* 0x0000080601007387 */ /* 0x0001e60000100a00 */
[----:B------:R-:W-:Y:S01]  /*0db0*/  ISETP.NE.U32.AND P0, PT, R2, 0x1, PT ;  /* 0x000000010200780c */ /* 0x000fe20003f05070 */
[----:B------:R0:W-:Y:S03]  /*0dc0*/  STL.64 [R1+0x10], R4 ;  /* 0x0000100401007387 */ /* 0x0001e60000100a00 */
[----:B------:R-:W-:Y:S01]  /*0dd0*/  ISETP.NE.AND.EX P0, PT, RZ, RZ, PT, P0 ;  /* 0x000000ffff00720c */ /* 0x000fe20003f05300 */
[----:B------:R0:W-:-:S12]  /*0de0*/  STL [R1+0x4], R3 ;  /* 0x0000040301007387 */ /* 0x0001d80000100800 */
[----:B0-----:R-:W-:Y:S05]  /*0df0*/  @!P0 BRA `(.L_x_6) ;  /* 0x0000001400f08947 */ /* 0x001fea0003800000 */
[----:B------:R-:W-:Y:S01]  /*0e00*/  UMOV UR4, URZ ;  /* 0x000000ff00047c82 */ /* 0x000fe20008000000 */
[----:B------:R-:W-:Y:S01]  /*0e10*/  CS2R R2, SRZ ;  /* 0x0000000000027805 */ /* 0x000fe2000001ff00 */
[----:B------:R-:W-:Y:S01]  /*0e20*/  IMAD.MOV.U32 R4, RZ, RZ, RZ ;  /* 0x000000ffff047224 */ /* 0x000fe200078e00ff */
[----:B------:R-:W-:Y:S01]  /*0e30*/  CS2R R6, SRZ ;  /* 0x0000000000067805 */ /* 0x000fe2000001ff00 */
[----:B------:R-:W-:-:S07]  /*0e40*/  IMAD.U32 R5, RZ, RZ, UR4 ;  /* 0x00000004ff057e24 */ /* 0x000fce000f8e00ff */
.L_x_10:
[----:B------:R-:W-:-:S06]  /*0e50*/  IMAD R12, R2, 0x4, R1 ;  /* 0x00000004020c7824 */ /* 0x000fcc00078e0201 */
[----:B------:R-:W5:Y:S01]  /*0e60*/  LDL R12, [R12+0x4] ;  /* 0x000004000c0c7983 */ /* 0x000f620000100800 */
[----:B------:R-:W-:-:S05]  /*0e70*/  UMOV UR4, URZ ;  /* 0x000000ff00047c82 */ /* 0x000fca0008000000 */
.L_x_9:
        /* <DEDUP_REMOVED lines=180> */
[----:B------:R0:W-:Y:S03]  /*19c0*/  STL [R1+0x4], R3 ;  /* 0x0000040301007387 */ /* 0x0001e60000100800 */
[----:B------:R-:W-:Y:S01]  /*19d0*/  ISETP.NE.AND.EX P0, PT, RZ, RZ, PT, P0 ;  /* 0x000000ffff00720c */ /* 0x000fe20003f05300 */
[----:B------:R0:W-:-:S12]  /*19e0*/  STL.64 [R1+0x10], R4 ;  /* 0x0000100401007387 */ /* 0x0001d80000100a00 */
[----:B0-----:R-:W-:Y:S05]  /*19f0*/  @P0 BRA `(.L_x_6) ;  /* 0x0000000800f00947 */ /* 0x001fea0003800000 */
[----:B------:R-:W-:Y:S01]  /*1a00*/  UMOV UR4, URZ ;  /* 0x000000ff00047c82 */ /* 0x000fe20008000000 */
[----:B------:R-:W-:Y:S01]  /*1a10*/  CS2R R2, SRZ ;  /* 0x0000000000027805 */ /* 0x000fe2000001ff00 */
[----:B------:R-:W-:Y:S01]  /*1a20*/  IMAD.MOV.U32 R4, RZ, RZ, RZ ;  /* 0x000000ffff047224 */ /* 0x000fe200078e00ff */
[----:B------:R-:W-:Y:S01]  /*1a30*/  CS2R R6, SRZ ;  /* 0x0000000000067805 */ /* 0x000fe2000001ff00 */
[----:B------:R-:W-:-:S07]  /*1a40*/  IMAD.U32 R5, RZ, RZ, UR4 ;  /* 0x00000004ff057e24 */ /* 0x000fce000f8e00ff */
.L_x_12:
[----:B------:R-:W-:-:S06]  /*1a50*/  IMAD R12, R2, 0x4, R1 ;  /* 0x00000004020c7824 */ /* 0x000fcc00078e0201 */
[----:B------:R-:W5:Y:S01]  /*1a60*/  LDL R12, [R12+0x4] ;  /* 0x000004000c0c7983 */ /* 0x000f620000100800 */
[----:B------:R-:W-:-:S05]  /*1a70*/  UMOV UR4, URZ ;  /* 0x000000ff00047c82 */ /* 0x000fca0008000000 */
.L_x_11:
        /* <DEDUP_REMOVED lines=177> */
[----:B------:R0:W-:Y:S04]  /*2590*/  STL.64 [R1+0x8], R6 ;  /* 0x0000080601007387 */ /* 0x0001e80000100a00 */
[----:B------:R0:W-:Y:S04]  /*25a0*/  STL [R1+0x4], R3 ;  /* 0x0000040301007387 */ /* 0x0001e80000100800 */
[----:B------:R0:W-:Y:S02]  /*25b0*/  STL.64 [R1+0x10], R4 ;  /* 0x0000100401007387 */ /* 0x0001e40000100a00 */
.L_x_6:
[----:B------:R-:W-:Y:S05]  /*25c0*/  BSYNC.RECONVERGENT B1 ;  /* 0x0000000000017941 */ /* 0x000fea0003800200 */
.L_x_5:
[C---:B------:R-:W-:Y:S01]  /*25d0*/  ISETP.GT.U32.AND P0, PT, R10.reuse, 0x3, PT ;  /* 0x000000030a00780c */ /* 0x040fe20003f04070 */
[----:B------:R-:W-:Y:S01]  /*25e0*/  VIADD R11, R11, 0x1 ;  /* 0x000000010b0b7836 */ /* 0x000fe20000000000 */
[--C-:B------:R-:W-:Y:S02]  /*25f0*/  SHF.R.U64 R10, R10, 0x2, R13.reuse ;  /* 0x000000020a0a7819 */ /* 0x100fe4000000120d */
[----:B------:R-:W-:Y:S02]  /*2600*/  ISETP.GT.U32.AND.EX P0, PT, R13, RZ, PT, P0 ;  /* 0x000000ff0d00720c */ /* 0x000fe40003f04100 */
[----:B------:R-:W-:-:S11]  /*2610*/  SHF.R.U32.HI R13, RZ, 0x2, R13 ;  /* 0x00000002ff0d7819 */ /* 0x000fd6000001160d */
[----:B------:R-:W-:Y:S05]  /*2620*/  @P0 BRA `(.L_x_13) ;  /* 0xffffffd800e00947 */ /* 0x000fea000383ffff */
.L_x_4:
[----:B------:R-:W-:Y:S05]  /*2630*/  BSYNC.RECONVERGENT B0 ;  /* 0x0000000000007941 */ /* 0x000fea0003800200 */
.L_x_3:
[----:B------:R-:W2:Y:S02]  /*2640*/  LDCU UR4, c[0x0][0x388] ;  /* 0x00007100ff0477ac */ /* 0x000ea40008000800 */
[----:B--2---:R-:W-:-:S13]  /*2650*/  ISETP.GE.AND P0, PT, R0, UR4, PT ;  /* 0x0000000400007c0c */ /* 0x004fda000bf06270 */
[----:B------:R-:W-:Y:S05]  /*2660*/  @P0 EXIT ;  /* 0x000000000000094d */ /* 0x000fea0003800000 */
[----:B01----:R-:W0:Y:S01]  /*2670*/  LDC R6, c[0x0][0x38c] ;  /* 0x0000e300ff067b82 */ /* 0x003e220000000800 */
[----:B------:R-:W-:Y:S01]  /*2680*/  SHF.R.U32.HI R2, RZ, 0x2, R3 ;  /* 0x00000002ff027819 */ /* 0x000fe20000011603 */
[----:B------:R-:W1:Y:S03]  /*2690*/  LDCU.64 UR4, c[0x0][0x380] ;  /* 0x00007000ff0477ac */ /* 0x000e660008000a00 */
[----:B------:R-:W-:Y:S01]  /*26a0*/  LOP3.LUT R2, R2, R3, RZ, 0x3c, !PT ;  /* 0x0000000302027212 */ /* 0x000fe200078e3cff */
[----:B------:R-:W-:-:S04]  /*26b0*/  IMAD.SHL.U32 R3, R5, 0x10, RZ ;  /* 0x0000001005037824 */ /* 0x000fc800078e00ff */
[----:B------:R-:W-:-:S05]  /*26c0*/  IMAD.SHL.U32 R4, R2, 0x2, RZ ;  /* 0x0000000202047824 */ /* 0x000fca00078e00ff */
[----:B------:R-:W-:-:S04]  /*26d0*/  LOP3.LUT R4, R2, R4, R3, 0x96, !PT ;  /* 0x0000000402047212 */ /* 0x000fc800078e9603 */
[----:B------:R-:W-:Y:S02]  /*26e0*/  LOP3.LUT R4, R4, R5, RZ, 0x3c, !PT ;  /* 0x0000000504047212 */ /* 0x000fe400078e3cff */
[----:B-1----:R-:W-:Y:S02]  /*26f0*/  LEA R2, P0, R0, UR4, 0x1 ;  /* 0x0000000400027c11 */ /* 0x002fe4000f8008ff */
[----:B0-----:R-:W-:-:S05]  /*2700*/  LOP3.LUT R6, R6, 0xaad26b49, RZ, 0x3c, !PT ;  /* 0xaad26b4906067812 */ /* 0x001fca00078e3cff */
[----:B------:R-:W-:-:S05]  /*2710*/  IMAD R3, R6, 0x4182bed5, RZ ;  /* 0x4182bed506037824 */ /* 0x000fca00078e02ff */
[----:B------:R-:W-:Y:S02]  /*2720*/  IADD3 R4, PT, PT, R3, -0x26039c23, R4 ;  /* 0xd9fc63dd03047810 */ /* 0x000fe40007ffe004 */
[----:B------:R-:W-:Y:S02]  /*2730*/  SHF.R.S32.HI R3, RZ, 0x1f, R0 ;  /* 0x0000001fff037819 */ /* 0x000fe40000011400 */
[----:B------:R-:W0:Y:S02]  /*2740*/  I2F.F16 R5, R4 ;  /* 0x0000000400057306 */ /* 0x000e240000200c00 */
[----:B------:R-:W-:-:S05]  /*2750*/  LEA.HI.X R3, R0, UR5, R3, 0x1, P0 ;  /* 0x0000000500037c11 */ /* 0x000fca00080f0c03 */
[----:B0-----:R-:W-:Y:S01]  /*2760*/  STG.E.U16 desc[UR6][R2.64], R5 ;  /* 0x0000000502007986 */ /* 0x001fe2000c101506 */
[----:B------:R-:W-:Y:S05]  /*2770*/  EXIT ;  /* 0x000000000000794d */ /* 0x000fea0003800000 */
.L_x_14:
        /* <DEDUP_REMOVED lines=16> */
.L_x_28:


//--------------------- .text._Z16generateInt8DataPaij --------------------------
	.section	.text._Z16generateInt8DataPaij,"ax",@progbits
	.align	128
        .global         _Z16generateInt8DataPaij
        .type           _Z16generateInt8DataPaij,@function
        .size           _Z16generateInt8DataPaij,(.L_x_29 - _Z16generateInt8DataPaij)
        .other          _Z16generateInt8DataPaij,@"STO_CUDA_ENTRY STV_DEFAULT"
_Z16generateInt8DataPaij:
.text._Z16generateInt8DataPaij:
        /* <DEDUP_REMOVED lines=15> */
[----:B------:R-:W-:Y:S01]  /*00f0*/  VIADD R3, R0, 0x75bcd15 ;  /* 0x075bcd1500037836 */ /* 0x000fe20000000000 */
[----:B------:R1:W-:Y:S01]  /*0100*/  STL.64 [R1+0x10], R4 ;  /* 0x0000100401007387 */ /* 0x0003e20000100a00 */
[----:B--2---:R-:W-:-:S03]  /*0110*/  IMAD R6, R6, UR4, R7 ;  /* 0x0000000406067c24 */ /* 0x004fc6000f8e0207 */
[----:B------:R1:W-:Y:S02]  /*0120*/  STL.64 [R1+0x8], R8 ;  /* 0x0000080801007387 */ /* 0x0003e40000100a00 */
[----:B------:R-:W-:Y:S02]  /*0130*/  ISETP.NE.AND P0, PT, R6, RZ, PT ;  /* 0x000000ff0600720c */ /* 0x000fe40003f05270 */
[----:B------:R1:W-:Y:S01]  /*0140*/  STL.64 [R1], R2 ;  /* 0x0000000201007387 */ /* 0x0003e20000100a00 */
[----:B------:R-:W-:-:S10]  /*0150*/  SHF.R.S32.HI R0, RZ, 0x1f, R6 ;  /* 0x0000001fff007819 */ /* 0x000fd40000011406 */
[----:B0-----:R-:W-:Y:S05]  /*0160*/  @!P0 BRA `(.L_x_16) ;  /* 0x00000024002c8947 */ /* 0x001fea0003800000 */
[----:B------:R-:W-:Y:S02]  /*0170*/  IMAD.MOV.U32 R13, RZ, RZ, RZ ;  /* 0x000000ffff0d7224 */ /* 0x000fe400078e00ff */
[----:B------:R-:W-:Y:S02]  /*0180*/  IMAD.MOV.U32 R12, RZ, RZ, R6 ;  /* 0x000000ffff0c7224 */ /* 0x000fe400078e0006 */
[----:B------:R-:W-:-:S07]  /*0190*/  IMAD.MOV.U32 R7, RZ, RZ, R0 ;  /* 0x000000ffff077224 */ /* 0x000fce00078e0000 */
.L_x_25:
        /* <DEDUP_REMOVED lines=10> */
.L_x_20:
[----:B------:R-:W-:-:S06]  /*0240*/  IMAD R16, R2, 0x4, R1 ;  /* 0x0000000402107824 */ /* 0x000fcc00078e0201 */
[----:B------:R-:W5:Y:S01]  /*0250*/  LDL R16, [R16+0x4] ;  /* 0x0000040010107983 */ /* 0x000f620000100800 */
[----:B------:R-:W-:-:S05]  /*0260*/  UMOV UR4, URZ ;  /* 0x000000ff00047c82 */ /* 0x000fca0008000000 */
.L_x_19:
        /* <DEDUP_REMOVED lines=17> */
[----:B------:R-:W4:Y:S01]  /*0380*/  @P3 LDG.E R25, desc[UR6][R14.64+0x48] ;  /* 0x000048060e193981 */ /* 0x000f22000c1e1900 */
[----:B--2---:R-:W-:-:S03]  /*0390*/  @!P0 LOP3.LUT R5, R5, R20, RZ, 0x3c, !PT ;  /* 0x0000001405058212 */ /* 0x004fc600078e3cff */
[----:B------:R-:W2:Y:S01]  /*03a0*/  @P1 LDG.E R20, desc[UR6][R14.64+0x14] ;  /* 0x000014060e141981 */ /* 0x000ea2000c1e1900 */
[----:B---3--:R-:W-:-:S03]  /*03b0*/  @P1 LOP3.LUT R5, R5, R22, RZ, 0x3c, !PT ;  /* 0x0000001605051212 */ /* 0x008fc600078e3cff */
[----:B------:R-:W3:Y:S01]  /*03c0*/  @P1 LDG.E R22, desc[UR6][R14.64+0x1c] ;  /* 0x00001c060e161981 */ /* 0x000ee2000c1e1900 */
[----:B----4-:R-:W-:-:S03]  /*03d0*/  @P2 LOP3.LUT R5, R5, R24, RZ, 0x3c, !PT ;  /* 0x0000001805052212 */ /* 0x010fc600078e3cff */
[----:B------:R-:W4:Y:S01]  /*03e0*/  @P2 LDG.E R24, desc[UR6][R14.64+0x28] ;  /* 0x000028060e182981 */ /* 0x000f22000c1e1900 */
[----:B------:R-:W-:-:S03]  /*03f0*/  @P3 LOP3.LUT R5, R5, R26, RZ, 0x3c, !PT ;  /* 0x0000001a05053212 */ /* 0x000fc600078e3cff */
[----:B------:R-:W3:Y:S01]  /*0400*/  @P6 LDG.E R26, desc[UR6][R14.64+0x88] ;  /* 0x000088060e1a6981 */ /* 0x000ee2000c1e1900 */
[----:B------:R-:W-:Y:S02]  /*0410*/  @P4 LOP3.LUT R5, R5, R28, RZ, 0x3c, !PT ;  /* 0x0000001c05054212 */ /* 0x000fe400078e3cff */
[----:B------:R-:W-:Y:S02]  /*0420*/  @!P0 LOP3.LUT R3, R3, R18, RZ, 0x3c, !PT ;  /* 0x0000001203038212 */ /* 0x000fe400078e3cff */
[----:B------:R-:W3:Y:S01]  /*0430*/  @!P0 LDG.E R18, desc[UR6][R14.64+0x8] ;  /* 0x000008060e128981 */ /* 0x000ee2000c1e1900 */
[----:B------:R-:W-:-:S03]  /*0440*/  @!P0 LOP3.LUT R8, R8, R17, RZ, 0x3c, !PT ;  /* 0x0000001108088212 */ /* 0x000fc600078e3cff */
[----:B------:R-:W3:Y:S01]  /*0450*/  @!P0 LDG.E R17, desc[UR6][R14.64+0xc] ;  /* 0x00000c060e118981 */ /* 0x000ee2000c1e1900 */
[----:B------:R-:W-:-:S03]  /*0460*/  @P5 LOP3.LUT R5, R5, R19, RZ, 0x3c, !PT ;  /* 0x0000001305055212 */ /* 0x000fc600078e3cff */
[----:B------:R-:W3:Y:S01]  /*0470*/  @P1 LDG.E R19, desc[UR6][R14.64+0x18] ;  /* 0x000018060e131981 */ /* 0x000ee2000c1e1900 */
[----:B--2---:R-:W-:-:S03]  /*0480*/  @P1 LOP3.LUT R3, R3, R20, RZ, 0x3c, !PT ;  /* 0x0000001403031212 */ /* 0x004fc600078e3cff */
[----:B------:R-:W2:Y:S01]  /*0490*/  @P3 LDG.E R20, desc[UR6][R14.64+0x3c] ;  /* 0x00003c060e143981 */ /* 0x000ea2000c1e1900 */
[----:B----4-:R-:W-:-:S03]  /*04a0*/  @P2 LOP3.LUT R3, R3, R24, RZ, 0x3c, !PT ;  /* 0x0000001803032212 */ /* 0x010fc600078e3cff */
[----:B------:R-:W4:Y:S01]  /*04b0*/  @P4 LDG.E R24, desc[UR6][R14.64+0x50] ;  /* 0x000050060e184981 */ /* 0x000f22000c1e1900 */
[----:B---3--:R-:W-:-:S03]  /*04c0*/  @!P0 LOP3.LUT R9, R9, R18, RZ, 0x3c, !PT ;  /* 0x0000001209098212 */ /* 0x008fc600078e3cff */
[----:B------:R-:W3:Y:S01]  /*04d0*/  @P2 LDG.E R18, desc[UR6][R14.64+0x30] ;  /* 0x000030060e122981 */ /* 0x000ee2000c1e1900 */
[----:B------:R-:W-:-:S03]  /*04e0*/  @!P0 LOP3.LUT R4, R4, R17, RZ, 0x3c, !PT ;  /* 0x0000001104048212 */ /* 0x000fc600078e3cff */
[----:B------:R-:W3:Y:S01]  /*04f0*/  @P2 LDG.E R17, desc[UR6][R14.64+0x2c] ;  /* 0x00002c060e112981 */ /* 0x000ee2000c1e1900 */
[----:B------:R-:W-:-:S03]  /*0500*/  @P1 LOP3.LUT R8, R8, R19, RZ, 0x3c, !PT ;  /* 0x0000001308081212 */ /* 0x000fc600078e3cff */
[----:B------:R-:W3:Y:S01]  /*0510*/  @P2 LDG.E R19, desc[UR6][R14.64+0x34] ;  /* 0x000034060e132981 */ /* 0x000ee2000c1e1900 */
[----:B------:R-:W-:Y:S02]  /*0520*/  @P1 LOP3.LUT R9, R9, R22, RZ, 0x3c, !PT ;  /* 0x0000001609091212 */ /* 0x000fe400078e3cff */
[----:B------:R-:W-:Y:S01]  /*0530*/  @P1 LOP3.LUT R4, R4, R23, RZ, 0x3c, !PT ;  /* 0x0000001704041212 */ /* 0x000fe200078e3cff */
[----:B------:R-:W3:Y:S04]  /*0540*/  @P3 LDG.E R22, desc[UR6][R14.64+0x44] ;  /* 0x000044060e163981 */ /* 0x000ee8000c1e1900 */
[----:B------:R-:W3:Y:S01]  /*0550*/  @P3 LDG.E R23, desc[UR6][R14.64+0x40] ;  /* 0x000040060e173981 */ /* 0x000ee2000c1e1900 */
[----:B--2---:R-:W-:-:S03]  /*0560*/  @P3 LOP3.LUT R3, R3, R20, RZ, 0x3c, !PT ;  /* 0x0000001403033212 */ /* 0x004fc600078e3cff */
[----:B------:R-:W2:Y:S01]  /*0570*/  @P5 LDG.E R20, desc[UR6][R14.64+0x64] ;  /* 0x000064060e145981 */ /* 0x000ea2000c1e1900 */
[----:B----4-:R-:W-:-:S03]  /*0580*/  @P4 LOP3.LUT R3, R3, R24, RZ, 0x3c, !PT ;  /* 0x0000001803034212 */ /* 0x010fc600078e3cff */
[----:B------:R-:W4:Y:S01]  /*0590*/  @P6 LDG.E R24, desc[UR6][R14.64+0x78] ;  /* 0x000078060e186981 */ /* 0x000f22000c1e1900 */
[----:B---3--:R-:W-:-:S03]  /*05a0*/  @P2 LOP3.LUT R9, R9, R18, RZ, 0x3c, !PT ;  /* 0x0000001209092212 */ /* 0x008fc600078e3cff */
[----:B------:R-:W3:Y:S01]  /*05b0*/  @P4 LDG.E R18, desc[UR6][R14.64+0x58] ;  /* 0x000058060e124981 */ /* 0x000ee2000c1e1900 */
[----:B------:R-:W-:-:S03]  /*05c0*/  @P2 LOP3.LUT R8, R8, R17, RZ, 0x3c, !PT ;  /* 0x0000001108082212 */ /* 0x000fc600078e3cff */
[----:B------:R-:W3:Y:S01]  /*05d0*/  @P4 LDG.E R17, desc[UR6][R14.64+0x54] ;  /* 0x000054060e114981 */ /* 0x000ee2000c1e1900 */
[----:B------:R-:W-:-:S03]  /*05e0*/  @P2 LOP3.LUT R4, R4, R19, RZ, 0x3c, !PT ;  /* 0x0000001304042212 */ /* 0x000fc600078e3cff */
[----:B------:R-:W3:Y:S01]  /*05f0*/  @P4 LDG.E R19, desc[UR6][R14.64+0x5c] ;  /* 0x00005c060e134981 */ /* 0x000ee2000c1e1900 */
[----:B------:R-:W-:Y:S02]  /*0600*/  @P3 LOP3.LUT R9, R9, R22, RZ, 0x3c, !PT ;  /* 0x0000001609093212 */ /* 0x000fe400078e3cff */
[----:B------:R-:W-:Y:S01]  /*0610*/  @P3 LOP3.LUT R4, R4, R25, RZ, 0x3c, !PT ;  /* 0x0000001904043212 */ /* 0x000fe200078e3cff */
[----:B------:R-:W3:Y:S01]  /*0620*/  @P5 LDG.E R22, desc[UR6][R14.64+0x6c] ;  /* 0x00006c060e165981 */ /* 0x000ee2000c1e1900 */
[----:B------:R-:W-:-:S03]  /*0630*/  @P3 LOP3.LUT R8, R8, R23, RZ, 0x3c, !PT ;  /* 0x0000001708083212 */ /* 0x000fc600078e3cff */
[----:B------:R-:W3:Y:S04]  /*0640*/  @P5 LDG.E R23, desc[UR6][R14.64+0x68] ;  /* 0x000068060e175981 */ /* 0x000ee8000c1e1900 */
[----:B------:R-:W3:Y:S01]  /*0650*/  @P5 LDG.E R25, desc[UR6][R14.64+0x70] ;  /* 0x000070060e195981 */ /* 0x000ee2000c1e1900 */
[----:B------:R-:W-:Y:S02]  /*0660*/  LOP3.LUT P0, RZ, R21, 0x80, RZ, 0xc0, !PT ;  /* 0x0000008015ff7812 */ /* 0x000fe4000780c0ff */
[----:B--2---:R-:W-:-:S11]  /*0670*/  @P5 LOP3.LUT R3, R3, R20, RZ, 0x3c, !PT ;  /* 0x0000001403035212 */ /* 0x004fd600078e3cff */
        /* <DEDUP_REMOVED lines=15> */
[----:B------:R-:W-:Y:S02]  /*0770*/  @P6 LOP3.LUT R5, R5, R26, RZ, 0x3c, !PT ;  /* 0x0000001a05056212 */ /* 0x000fe400078e3cff */
[----:B--2---:R-:W-:Y:S02]  /*0780*/  @P0 LOP3.LUT R3, R3, R20, RZ, 0x3c, !PT ;  /* 0x0000001403030212 */ /* 0x004fe400078e3cff */
[----:B----4-:R-:W-:Y:S02]  /*0790*/  @P0 LOP3.LUT R5, R5, R24, RZ, 0x3c, !PT ;  /* 0x0000001805050212 */ /* 0x010fe400078e3cff */
[----:B---3--:R-:W-:Y:S02]  /*07a0*/  @P6 LOP3.LUT R9, R9, R18, RZ, 0x3c, !PT ;  /* 0x0000001209096212 */ /* 0x008fe400078e3cff */
[----:B------:R-:W-:Y:S02]  /*07b0*/  @P6 LOP3.LUT R8, R8, R17, RZ, 0x3c, !PT ;  /* 0x0000001108086212 */ /* 0x000fe400078e3cff */
[----:B------:R-:W-:-:S02]  /*07c0*/  @P6 LOP3.LUT R4, R4, R19, RZ, 0x3c, !PT ;  /* 0x0000001304046212 */ /* 0x000fc400078e3cff */
[----:B------:R-:W-:Y:S02]  /*07d0*/  @P0 LOP3.LUT R9, R9, R22, RZ, 0x3c, !PT ;  /* 0x0000001609090212 */ /* 0x000fe400078e3cff */
[----:B------:R-:W-:Y:S02]  /*07e0*/  @P0 LOP3.LUT R8, R8, R23, RZ, 0x3c, !PT ;  /* 0x0000001708080212 */ /* 0x000fe400078e3cff */
        /* <DEDUP_REMOVED lines=34> */
[----:B---3--:R-:W-:Y:S02]  /*0a10*/  @P2 LOP3.LUT R8, R8, R17, RZ, 0x3c, !PT ;  /* 0x0000001108082212 */ /* 0x008fe400078e3cff */
[----:B------:R-:W-:Y:S01]  /*0a20*/  @P1 LOP3.LUT R4, R4, R25, RZ, 0x3c, !PT ;  /* 0x0000001904041212 */ /* 0x000fe200078e3cff */
[----:B------:R-:W3:Y:S03]  /*0a30*/  @P5 LDG.E R17, desc[UR6][R14.64+0x110] ;  /* 0x000110060e115981 */ /* 0x000ee6000c1e1900 */
[----:B----4-:R-:W-:Y:S02]  /*0a40*/  @P2 LOP3.LUT R4, R4, R19, RZ, 0x3c, !PT ;  /* 0x0000001304042212 */ /* 0x010fe400078e3cff */
[----:B------:R-:W4:Y:S01]  /*0a50*/  @P4 LDG.E R19, desc[UR6][R14.64+0xf4] ;  /* 0x0000f4060e134981 */ /* 0x000f22000c1e1900 */
        /* <DEDUP_REMOVED lines=12> */
[----:B--2---:R-:W-:-:S03]  /*0b20*/  @P4 LOP3.LUT R3, R3, R18, RZ, 0x3c, !PT ;  /* 0x0000001203034212 */ /* 0x004fc600078e3cff */
[----:B------:R-:W2:Y:S01]  /*0b30*/  @P5 LDG.E R18, desc[UR6][R14.64+0x114] ;  /* 0x000114060e125981 */ /* 0x000ea2000c1e1900 */
[----:B------:R-:W-:-:S03]  /*0b40*/  @P3 LOP3.LUT R5, R5, R20, RZ, 0x3c, !PT ;  /* 0x0000001405053212 */ /* 0x000fc600078e3cff */
[----:B------:R-:W2:Y:S01]  /*0b50*/  @P6 LDG.E R20, desc[UR6][R14.64+0x118] ;  /* 0x000118060e146981 */ /* 0x000ea2000c1e1900 */
[----:B----4-:R-:W-:-:S03]  /*0b60*/  @P4 LOP3.LUT R8, R8, R19, RZ, 0x3c, !PT ;  /* 0x0000001308084212 */ /* 0x010fc600078e3cff */
[----:B------:R-:W4:Y:S01]  /*0b70*/  @P6 LDG.E R19, desc[UR6][R14.64+0x11c] ;  /* 0x00011c060e136981 */ /* 0x000f22000c1e1900 */
[----:B---3--:R-:W-:-:S03]  /*0b80*/  @P4 LOP3.LUT R9, R9, R22, RZ, 0x3c, !PT ;  /* 0x0000001609094212 */ /* 0x008fc600078e3cff */
[----:B------:R-:W3:Y:S01]  /*0b90*/  @P6 LDG.E R22, desc[UR6][R14.64+0x120] ;  /* 0x000120060e166981 */ /* 0x000ee2000c1e1900 */
[----:B------:R-:W-:-:S03]  /*0ba0*/  @P4 LOP3.LUT R4, R4, R21, RZ, 0x3c, !PT ;  /* 0x0000001504044212 */ /* 0x000fc600078e3cff */
[----:B------:R-:W3:Y:S01]  /*0bb0*/  @P0 LDG.E R21, desc[UR6][R14.64+0x130] ;  /* 0x000130060e150981 */ /* 0x000ee2000c1e1900 */
[----:B------:R-:W-:Y:S02]  /*0bc0*/  @P4 LOP3.LUT R5, R5, R24, RZ, 0x3c, !PT ;  /* 0x0000001805054212 */ /* 0x000fe400078e3cff */
[----:B------:R-:W-:Y:S01]  /*0bd0*/  @P5 LOP3.LUT R4, R4, R17, RZ, 0x3c, !PT ;  /* 0x0000001104045212 */ /* 0x000fe200078e3cff */
[----:B------:R-:W3:Y:S01]  /*0be0*/  @P6 LDG.E R24, desc[UR6][R14.64+0x128] ;  /* 0x000128060e186981 */ /* 0x000ee2000c1e1900 */
[----:B------:R-:W-:-:S03]  /*0bf0*/  @P5 LOP3.LUT R3, R3, R26, RZ, 0x3c, !PT ;  /* 0x0000001a03035212 */ /* 0x000fc600078e3cff */
[----:B------:R-:W3:Y:S01]  /*0c00*/  @P6 LDG.E R17, desc[UR6][R14.64+0x124] ;  /* 0x000124060e116981 */ /* 0x000ee2000c1e1900 */
[----:B------:R-:W-:-:S03]  /*0c10*/  @P5 LOP3.LUT R9, R9, R28, RZ, 0x3c, !PT ;  /* 0x0000001c09095212 */ /* 0x000fc600078e3cff */
[----:B------:R-:W3:Y:S01]  /*0c20*/  @P0 LDG.E R26, desc[UR6][R14.64+0x12c] ;  /* 0x00012c060e1a0981 */ /* 0x000ee2000c1e1900 */
[----:B------:R-:W-:-:S03]  /*0c30*/  @P5 LOP3.LUT R8, R8, R23, RZ, 0x3c, !PT ;  /* 0x0000001708085212 */ /* 0x000fc600078e3cff */
[----:B------:R-:W3:Y:S04]  /*0c40*/  @P0 LDG.E R28, desc[UR6][R14.64+0x13c] ;  /* 0x00013c060e1c0981 */ /* 0x000ee8000c1e1900 */
[----:B------:R-:W3:Y:S01]  /*0c50*/  @P0 LDG.E R23, desc[UR6][R14.64+0x138] ;  /* 0x000138060e170981 */ /* 0x000ee2000c1e1900 */
[----:B--2---:R-:W-:-:S03]  /*0c60*/  @P5 LOP3.LUT R5, R5, R18, RZ, 0x3c, !PT ;  /* 0x0000001205055212 */ /* 0x004fc600078e3cff */
[----:B------:R-:W2:Y:S01]  /*0c70*/  @P0 LDG.E R18, desc[UR6][R14.64+0x134] ;  /* 0x000134060e120981 */ /* 0x000ea2000c1e1900 */
[----:B------:R-:W-:-:S04]  /*0c80*/  UIADD3 UR4, UPT, UPT, UR4, 0x10, URZ ;  /* 0x0000001004047890 */ /* 0x000fc8000fffe0ff */
[----:B------:R-:W-:Y:S01]  /*0c90*/  UISETP.NE.AND UP0, UPT, UR4, 0x20, UPT ;  /* 0x000000200400788c */ /* 0x000fe2000bf05270 */
[----:B------:R-:W-:Y:S02]  /*0ca0*/  @P6 LOP3.LUT R3, R3, R20, RZ, 0x3c, !PT ;  /* 0x0000001403036212 */ /* 0x000fe400078e3cff */
[----:B----4-:R-:W-:Y:S02]  /*0cb0*/  @P6 LOP3.LUT R8, R8, R19, RZ, 0x3c, !PT ;  /* 0x0000001308086212 */ /* 0x010fe400078e3cff */
[----:B---3--:R-:W-:Y:S02]  /*0cc0*/  @P6 LOP3.LUT R9, R9, R22, RZ, 0x3c, !PT ;  /* 0x0000001609096212 */ /* 0x008fe400078e3cff */
[----:B------:R-:W-:Y:S02]  /*0cd0*/  @P0 LOP3.LUT R8, R8, R21, RZ, 0x3c, !PT ;  /* 0x0000001508080212 */ /* 0x000fe400078e3cff */
[----:B------:R-:W-:Y:S02]  /*0ce0*/  @P6 LOP3.LUT R5, R5, R24, RZ, 0x3c, !PT ;  /* 0x0000001805056212 */ /* 0x000fe400078e3cff */
[----:B------:R-:W-:-:S02]  /*0cf0*/  @P6 LOP3.LUT R4, R4, R17, RZ, 0x3c, !PT ;  /* 0x0000001104046212 */ /* 0x000fc400078e3cff */
[----:B------:R-:W-:Y:S02]  /*0d00*/  @P0 LOP3.LUT R3, R3, R26, RZ, 0x3c, !PT ;  /* 0x0000001a03030212 */ /* 0x000fe400078e3cff */
[----:B------:R-:W-:Y:S02]  /*0d10*/  @P0 LOP3.LUT R5, R5, R28, RZ, 0x3c, !PT ;  /* 0x0000001c05050212 */ /* 0x000fe400078e3cff */
[----:B------:R-:W-:Y:S02]  /*0d20*/  @P0 LOP3.LUT R4, R4, R23, RZ, 0x3c, !PT ;  /* 0x0000001704040212 */ /* 0x000fe400078e3cff */
[----:B--2---:R-:W-:Y:S01]  /*0d30*/  @P0 LOP3.LUT R9, R9, R18, RZ, 0x3c, !PT ;  /* 0x0000001209090212 */ /* 0x004fe200078e3cff */
        /* <DEDUP_REMOVED lines=16> */
.L_x_22:
[----:B------:R-:W-:-:S06]  /*0e40*/  IMAD R16, R2, 0x4, R1 ;  /* 0x0000000402107824 */ /* 0x000fcc00078e0201 */
[----:B------:R-:W5:Y:S01]  /*0e50*/  LDL R16, [R16+0x4] ;  /* 0x0000040010107983 */ /* 0x000f620000100800 */
[----:B------:R-:W-:-:S05]  /*0e60*/  UMOV UR4, URZ ;  /* 0x000000ff00047c82 */ /* 0x000fca0008000000 */
.L_x_21:
        /* <DEDUP_REMOVED lines=189> */
.L_x_24:
[----:B------:R-:W-:-:S06]  /*1a40*/  IMAD R16, R2, 0x4, R1 ;  /* 0x0000000402107824 */ /* 0x000fcc00078e0201 */
[----:B------:R-:W5:Y:S01]  /*1a50*/  LDL R16, [R16+0x4] ;  /* 0x0000040010107983 */ /* 0x000f620000100800 */
[----:B------:R-:W-:-:S05]  /*1a60*/  UMOV UR4, URZ ;  /* 0x000000ff00047c82 */ /* 0x000fca0008000000 */
.L_x_23:
        /* <DEDUP_REMOVED lines=177> */
[----:B------:R0:W-:Y:S04]  /*2580*/  STL.64 [R1+0x8], R8 ;  /* 0x0000080801007387 */ /* 0x0001e80000100a00 */
[----:B------:R0:W-:Y:S04]  /*2590*/  STL [R1+0x4], R3 ;  /* 0x0000040301007387 */ /* 0x0001e80000100800 */
[----:B------:R0:W-:Y:S02]  /*25a0*/  STL.64 [R1+0x10], R4 ;  /* 0x0000100401007387 */ /* 0x0001e40000100a00 */
.L_x_18:
[----:B------:R-:W-:Y:S05]  /*25b0*/  BSYNC.RECONVERGENT B1 ;  /* 0x0000000000017941 */ /* 0x000fea0003800200 */
.L_x_17:
[C---:B------:R-:W-:Y:S01]  /*25c0*/  ISETP.GT.U32.AND P0, PT, R12.reuse, 0x3, PT ;  /* 0x000000030c00780c */ /* 0x040fe20003f04070 */
[----:B------:R-:W-:Y:S01]  /*25d0*/  VIADD R13, R13, 0x1 ;  /* 0x000000010d0d7836 */ /* 0x000fe20000000000 */
[--C-:B------:R-:W-:Y:S02]  /*25e0*/  SHF.R.U64 R12, R12, 0x2, R7.reuse ;  /* 0x000000020c0c7819 */ /* 0x100fe40000001207 */
[----:B------:R-:W-:Y:S02]  /*25f0*/  ISETP.GT.U32.AND.EX P0, PT, R7, RZ, PT, P0 ;  /* 0x000000ff0700720c */ /* 0x000fe40003f04100 */
[----:B------:R-:W-:-:S11]  /*2600*/  SHF.R.U32.HI R7, RZ, 0x2, R7 ;  /* 0x00000002ff077819 */ /* 0x000fd60000011607 */
[----:B------:R-:W-:Y:S05]  /*2610*/  @P0 BRA `(.L_x_25) ;  /* 0xffffffd800e00947 */ /* 0x000fea000383ffff */
.L_x_16:
[----:B------:R-:W-:Y:S05]  /*2620*/  BSYNC.RECONVERGENT B0 ;  /* 0x0000000000007941 */ /* 0x000fea0003800200 */
.L_x_15:
[----:B------:R-:W2:Y:S02]  /*2630*/  LDCU UR4, c[0x0][0x388] ;  /* 0x00007100ff0477ac */ /* 0x000ea40008000800 */
[----:B--2---:R-:W-:-:S13]  /*2640*/  ISETP.GE.AND P0, PT, R6, UR4, PT ;  /* 0x0000000406007c0c */ /* 0x004fda000bf06270 */
[----:B------:R-:W-:Y:S05]  /*2650*/  @P0 EXIT ;  /* 0x000000000000094d */ /* 0x000fea0003800000 */
[----:B------:R-:W2:Y:S01]  /*2660*/  LDC R7, c[0x0][0x38c] ;  /* 0x0000e300ff077b82 */ /* 0x000ea20000000800 */
[----:B-1----:R-:W-:Y:S01]  /*2670*/  SHF.R.U32.HI R2, RZ, 0x2, R3 ;  /* 0x00000002ff027819 */ /* 0x002fe20000011603 */
[----:B------:R-:W1:Y:S03]  /*2680*/  LDCU.64 UR4, c[0x0][0x380] ;  /* 0x00007000ff0477ac */ /* 0x000e660008000a00 */
[----:B------:R-:W-:Y:S01]  /*2690*/  LOP3.LUT R2, R2, R3, RZ, 0x3c, !PT ;  /* 0x0000000302027212 */ /* 0x000fe200078e3cff */
[----:B0-----:R-:W-:-:S04]  /*26a0*/  IMAD.SHL.U32 R3, R5, 0x10, RZ ;  /* 0x0000001005037824 */ /* 0x001fc800078e00ff */
[----:B------:R-:W-:-:S05]  /*26b0*/  IMAD.SHL.U32 R4, R2, 0x2, RZ ;  /* 0x0000000202047824 */ /* 0x000fca00078e00ff */
[----:B------:R-:W-:-:S04]  /*26c0*/  LOP3.LUT R4, R2, R4, R3, 0x96, !PT ;  /* 0x0000000402047212 */ /* 0x000fc800078e9603 */
[----:B------:R-:W-:Y:S02]  /*26d0*/  LOP3.LUT R4, R4, R5, RZ, 0x3c, !PT ;  /* 0x0000000504047212 */ /* 0x000fe400078e3cff */
[----:B-1----:R-:W-:Y:S02]  /*26e0*/  IADD3 R6, P0, PT, R6, UR4, RZ ;  /* 0x0000000406067c10 */ /* 0x002fe4000ff1e0ff */
[----:B--2---:R-:W-:-:S05]  /*26f0*/  LOP3.LUT R7, R7, 0xaad26b49, RZ, 0x3c, !PT ;  /* 0xaad26b4907077812 */ /* 0x004fca00078e3cff */
[----:B------:R-:W-:-:S05]  /*2700*/  IMAD R7, R7, 0x4182bed5, RZ ;  /* 0x4182bed507077824 */ /* 0x000fca00078e02ff */
[----:B------:R-:W-:Y:S02]  /*2710*/  IADD3 R4, PT, PT, R7, -0x26039c23, R4 ;  /* 0xd9fc63dd07047810 */ /* 0x000fe40007ffe004 */
[----:B------:R-:W-:-:S03]  /*2720*/  IADD3.X R7, PT, PT, R0, UR5, RZ, P0, !PT ;  /* 0x0000000500077c10 */ /* 0x000fc600087fe4ff */
[----:B------:R-:W-:-:S05]  /*2730*/  IMAD.HI.U32 R3, R4, -0x7f7f7f7f, RZ ;  /* 0x8080808104037827 */ /* 0x000fca00078e00ff */
[----:B------:R-:W-:-:S05]  /*2740*/  LEA.HI R3, R3, R4, RZ, 0x19 ;  /* 0x0000000403037211 */ /* 0x000fca00078fc8ff */
[----:B------:R-:W-:-:S05]  /*2750*/  VIADD R3, R3, 0xffffff81 ;  /* 0xffffff8103037836 */ /* 0x000fca0000000000 */
[----:B------:R-:W-:Y:S01]  /*2760*/  STG.E.U8 desc[UR6][R6.64], R3 ;  /* 0x0000000306007986 */ /* 0x000fe2000c101106 */
[----:B------:R-:W-:Y:S05]  /*2770*/  EXIT ;  /* 0x000000000000794d */ /* 0x000fea0003800000 */
.L_x_26:
        /* <DEDUP_REMOVED lines=16> */
.L_x_29:


//--------------------- .nv.global.init           --------------------------
	.section	.nv.global.init,"aw",@progbits
	.align	4
.nv.global.init:
	.type		mrg32k3aM1SubSeq,@object
	.size		mrg32k3aM1SubSeq,(mrg32k3aM2SubSeq - mrg32k3aM1SubSeq)
mrg32k3aM1SubSeq:
        /*0000*/ 	.byte	0x0b, 0xcc, 0xee, 0x04, 0x73, 0x29, 0x8b, 0x6f, 0xf6, 0x53, 0x03, 0xf6, 0x23, 0xf6, 0xea, 0xda
        /* <DEDUP_REMOVED lines=125> */
	.type		mrg32k3aM2SubSeq,@object
	.size		mrg32k3aM2SubSeq,(mrg32k3aM1 - mrg32k3aM2SubSeq)
mrg32k3aM2SubSeq:
        /* <DEDUP_REMOVED lines=126> */
	.type		mrg32k3aM1,@object
	.size		mrg32k3aM1,(mrg32k3aM1Seq - mrg32k3aM1)
mrg32k3aM1:
        /* <DEDUP_REMOVED lines=144> */
	.type		mrg32k3aM1Seq,@object
	.size		mrg32k3aM1Seq,(mrg32k3aM2 - mrg32k3aM1Seq)
mrg32k3aM1Seq:
        /* <DEDUP_REMOVED lines=144> */
	.type		mrg32k3aM2,@object
	.size		mrg32k3aM2,(mrg32k3aM2Seq - mrg32k3aM2)
mrg32k3aM2:
        /* <DEDUP_REMOVED lines=144> */
	.type		mrg32k3aM2Seq,@object
	.size		mrg32k3aM2Seq,(precalc_xorwow_matrix - mrg32k3aM2Seq)
mrg32k3aM2Seq:
        /* <DEDUP_REMOVED lines=144> */
	.type		precalc_xorwow_matrix,@object
	.size		precalc_xorwow_matrix,(precalc_xorwow_offset_matrix - precalc_xorwow_matrix)
precalc_xorwow_matrix:
        /* <DEDUP_REMOVED lines=6400> */
	.type		precalc_xorwow_offset_matrix,@object
	.size		precalc_xorwow_offset_matrix,(.L_1 - precalc_xorwow_offset_matrix)
precalc_xorwow_offset_matrix:
        /* <DEDUP_REMOVED lines=6400> */
.L_1:


//--------------------- .nv.shared._Z39igemm_output_fp_no_quantize_cuda_kernelIaiEvPT_S1_P6__halfS3_Pfiii --------------------------
	.section	.nv.shared._Z39igemm_output_fp_no_quantize_cuda_kernelIaiEvPT_S1_P6__halfS3_Pfiii,"aw",@nobits
	.sectionflags	@""
	.align	2
.nv.shared._Z39igemm_output_fp_no_quantize_cuda_kernelIaiEvPT_S1_P6__halfS3_Pfiii:
	.zero		15896


//--------------------- .nv.shared.reserved.0     --------------------------
	.section	.nv.shared.reserved.0,"aw",@nobits
	.weak		__nv_reservedSMEM_offset_0_alias
	.size		__nv_reservedSMEM_offset_0_alias, 0, 64
	.other		__nv_reservedSMEM_offset_0_alias,@"STO_CUDA_RESERVED_SHARED STV_DEFAULT"
__nv_reservedSMEM_offset_0_alias:
	.zero		0
	.zero		64


//--------------------- .nv.constant0._Z39igemm_output_fp_no_quantize_cuda_kernelIaiEvPT_S1_P6__halfS3_Pfiii --------------------------
	.section	.nv.constant0._Z39igemm_output_fp_no_quantize_cuda_kernelIaiEvPT_S1_P6__halfS3_Pfiii,"a",@progbits
	.sectionflags	@""
	.align	4
.nv.constant0._Z39igemm_output_fp_no_quantize_cuda_kernelIaiEvPT_S1_P6__halfS3_Pfiii:
	.zero		948


//--------------------- .nv.constant0._Z16generateHalfDataP6__halfij --------------------------
	.section	.nv.constant0._Z16generateHalfDataP6__halfij,"a",@progbits
	.sectionflags	@""
	.align	4
.nv.constant0._Z16generateHalfDataP6__halfij:
	.zero		912


//--------------------- .nv.constant0._Z16generateInt8DataPaij --------------------------
	.section	.nv.constant0._Z16generateInt8DataPaij,"a",@progbits
	.sectionflags	@""
	.align	4
.nv.constant0._Z16generateInt8DataPaij:
	.zero		912


//--------------------- SYMBOLS --------------------------

	.type		.nv.reservedSmem.offset0,@object
	.size		.nv.reservedSmem.offset0,0x4
	.type		.nv.reservedSmem.cap,@object
	.size		.nv.reservedSmem.cap,0x4
